//
// Generated by NVIDIA NVVM Compiler
//
// Compiler Build ID: CL-36424714
// Cuda compilation tools, release 13.0, V13.0.88
// Based on NVVM 20.0.0
//

.version 9.0
.target sm_100
.address_size 64

	// .globl	_Z20color2GrayConvertionPhS_ii

.visible .entry _Z20color2GrayConvertionPhS_ii(
	.param .u64 .ptr .align 1 _Z20color2GrayConvertionPhS_ii_param_0,
	.param .u64 .ptr .align 1 _Z20color2GrayConvertionPhS_ii_param_1,
	.param .u32 _Z20color2GrayConvertionPhS_ii_param_2,
	.param .u32 _Z20color2GrayConvertionPhS_ii_param_3
)
{
	.reg .pred 	%p<4>;
	.reg .b16 	%rs<4>;
	.reg .b32 	%r<16>;
	.reg .b32 	%f<7>;
	.reg .b64 	%rd<9>;

	ld.param.u64 	%rd1, [_Z20color2GrayConvertionPhS_ii_param_0];
	ld.param.u64 	%rd2, [_Z20color2GrayConvertionPhS_ii_param_1];
	ld.param.u32 	%r3, [_Z20color2GrayConvertionPhS_ii_param_2];
	ld.param.u32 	%r4, [_Z20color2GrayConvertionPhS_ii_param_3];
	mov.u32 	%r6, %ctaid.x;
	mov.u32 	%r7, %ntid.x;
	mov.u32 	%r8, %tid.x;
	mad.lo.s32 	%r1, %r6, %r7, %r8;
	mov.u32 	%r9, %ctaid.y;
	mov.u32 	%r10, %ntid.y;
	mov.u32 	%r11, %tid.y;
	mad.lo.s32 	%r12, %r9, %r10, %r11;
	setp.ge.s32 	%p1, %r1, %r3;
	setp.ge.s32 	%p2, %r12, %r4;
	or.pred  	%p3, %p1, %p2;
	@%p3 bra 	$L__BB0_2;
	cvta.to.global.u64 	%rd3, %rd2;
	cvta.to.global.u64 	%rd4, %rd1;
	mad.lo.s32 	%r13, %r3, %r12, %r1;
	mul.lo.s32 	%r14, %r13, 3;
	cvt.s64.s32 	%rd5, %r14;
	add.s64 	%rd6, %rd3, %rd5;
	ld.global.u8 	%rs1, [%rd6];
	ld.global.u8 	%rs2, [%rd6+1];
	ld.global.u8 	%rs3, [%rd6+2];
	cvt.rn.f32.u16 	%f1, %rs1;
	cvt.rn.f32.u16 	%f2, %rs2;
	mul.f32 	%f3, %f2, 0f3F35C28F;
	fma.rn.f32 	%f4, %f1, 0f3E570A3D, %f3;
	cvt.rn.f32.u16 	%f5, %rs3;
	fma.rn.f32 	%f6, %f5, 0f3D8F5C29, %f4;
	cvt.rzi.u32.f32 	%r15, %f6;
	cvt.s64.s32 	%rd7, %r13;
	add.s64 	%rd8, %rd4, %rd7;
	st.global.u8 	[%rd8], %r15;
$L__BB0_2:
	ret;

}
	// .globl	_Z10blurKernelPhS_ii
.visible .entry _Z10blurKernelPhS_ii(
	.param .u64 .ptr .align 1 _Z10blurKernelPhS_ii_param_0,
	.param .u64 .ptr .align 1 _Z10blurKernelPhS_ii_param_1,
	.param .u32 _Z10blurKernelPhS_ii_param_2,
	.param .u32 _Z10blurKernelPhS_ii_param_3
)
{
	.reg .pred 	%p<97>;
	.reg .b16 	%rs<4>;
	.reg .b32 	%r<217>;
	.reg .b64 	%rd<33>;

	ld.param.u64 	%rd9, [_Z10blurKernelPhS_ii_param_0];
	ld.param.u64 	%rd8, [_Z10blurKernelPhS_ii_param_1];
	ld.param.u32 	%r115, [_Z10blurKernelPhS_ii_param_2];
	ld.param.u32 	%r117, [_Z10blurKernelPhS_ii_param_3];
	cvta.to.global.u64 	%rd1, %rd9;
	mov.u32 	%r118, %ctaid.x;
	mov.u32 	%r119, %ntid.x;
	mov.u32 	%r120, %tid.x;
	mad.lo.s32 	%r1, %r118, %r119, %r120;
	mov.u32 	%r121, %ctaid.y;
	mov.u32 	%r122, %ntid.y;
	mov.u32 	%r123, %tid.y;
	mad.lo.s32 	%r124, %r121, %r122, %r123;
	setp.ge.s32 	%p5, %r1, %r115;
	setp.ge.s32 	%p6, %r124, %r117;
	or.pred  	%p7, %p5, %p6;
	@%p7 bra 	$L__BB1_52;
	add.s32 	%r3, %r124, -2;
	add.s32 	%r4, %r1, -2;
	setp.ge.s32 	%p8, %r3, %r117;
	mul.lo.s32 	%r5, %r3, %r115;
	setp.ge.s32 	%p9, %r4, %r115;
	or.b32  	%r126, %r4, %r3;
	setp.lt.s32 	%p10, %r126, 0;
	or.pred  	%p11, %p9, %p8;
	cvt.s64.s32 	%rd10, %r5;
	cvt.s64.s32 	%rd2, %r1;
	add.s64 	%rd11, %rd2, %rd10;
	add.s64 	%rd3, %rd1, %rd11;
	mov.b32 	%r169, 0;
	or.pred  	%p12, %p11, %p10;
	mov.u32 	%r170, %r169;
	@%p12 bra 	$L__BB1_3;
	ld.global.u8 	%r169, [%rd3+-2];
	mov.b32 	%r170, 1;
$L__BB1_3:
	setp.ge.s32 	%p13, %r3, %r117;
	add.s32 	%r9, %r1, -1;
	setp.gt.s32 	%p14, %r1, %r115;
	or.b32  	%r128, %r9, %r3;
	setp.lt.s32 	%p15, %r128, 0;
	or.pred  	%p16, %p14, %p15;
	or.pred  	%p17, %p13, %p16;
	@%p17 bra 	$L__BB1_5;
	ld.global.u8 	%r129, [%rd3+-1];
	add.s32 	%r169, %r169, %r129;
	add.s32 	%r170, %r170, 1;
$L__BB1_5:
	setp.ge.s32 	%p18, %r3, %r117;
	or.b32  	%r130, %r1, %r3;
	setp.lt.s32 	%p19, %r130, 0;
	or.pred  	%p20, %p18, %p19;
	@%p20 bra 	$L__BB1_7;
	add.s32 	%r131, %r1, %r5;
	cvt.s64.s32 	%rd12, %r131;
	add.s64 	%rd13, %rd1, %rd12;
	ld.global.u8 	%r132, [%rd13];
	add.s32 	%r169, %r169, %r132;
	add.s32 	%r170, %r170, 1;
$L__BB1_7:
	setp.ge.s32 	%p21, %r3, %r117;
	add.s32 	%r18, %r1, 1;
	setp.ge.s32 	%p22, %r18, %r115;
	or.b32  	%r133, %r18, %r3;
	setp.lt.s32 	%p23, %r133, 0;
	or.pred  	%p24, %p22, %p21;
	or.pred  	%p25, %p24, %p23;
	@%p25 bra 	$L__BB1_9;
	ld.global.u8 	%r134, [%rd3+1];
	add.s32 	%r169, %r169, %r134;
	add.s32 	%r170, %r170, 1;
$L__BB1_9:
	setp.ge.s32 	%p26, %r3, %r117;
	add.s32 	%r23, %r1, 2;
	setp.ge.s32 	%p27, %r23, %r115;
	or.b32  	%r135, %r23, %r3;
	setp.lt.s32 	%p28, %r135, 0;
	or.pred  	%p29, %p27, %p26;
	or.pred  	%p30, %p29, %p28;
	@%p30 bra 	$L__BB1_11;
	ld.global.u8 	%r136, [%rd3+2];
	add.s32 	%r169, %r169, %r136;
	add.s32 	%r170, %r170, 1;
$L__BB1_11:
	setp.ge.s32 	%p31, %r4, %r115;
	add.s32 	%r28, %r124, -1;
	setp.gt.u32 	%p32, %r124, %r117;
	add.s32 	%r29, %r5, %r115;
	or.b32  	%r137, %r4, %r28;
	setp.lt.s32 	%p33, %r137, 0;
	or.pred  	%p34, %p31, %p33;
	cvt.s64.s32 	%rd14, %r29;
	add.s64 	%rd15, %rd2, %rd14;
	add.s64 	%rd4, %rd1, %rd15;
	or.pred  	%p35, %p32, %p34;
	@%p35 bra 	$L__BB1_13;
	ld.global.u8 	%r138, [%rd4+-2];
	add.s32 	%r169, %r169, %r138;
	add.s32 	%r170, %r170, 1;
$L__BB1_13:
	setp.gt.u32 	%p36, %r124, %r117;
	setp.gt.s32 	%p37, %r1, %r115;
	or.b32  	%r139, %r9, %r28;
	setp.lt.s32 	%p38, %r139, 0;
	or.pred  	%p39, %p37, %p38;
	or.pred  	%p40, %p36, %p39;
	@%p40 bra 	$L__BB1_15;
	ld.global.u8 	%r140, [%rd4+-1];
	add.s32 	%r169, %r169, %r140;
	add.s32 	%r170, %r170, 1;
$L__BB1_15:
	setp.gt.u32 	%p41, %r124, %r117;
	or.b32  	%r141, %r1, %r28;
	setp.lt.s32 	%p42, %r141, 0;
	or.pred  	%p43, %p41, %p42;
	@%p43 bra 	$L__BB1_17;
	add.s32 	%r142, %r1, %r29;
	cvt.s64.s32 	%rd16, %r142;
	add.s64 	%rd17, %rd1, %rd16;
	ld.global.u8 	%r143, [%rd17];
	add.s32 	%r169, %r169, %r143;
	add.s32 	%r170, %r170, 1;
$L__BB1_17:
	setp.gt.u32 	%p44, %r124, %r117;
	setp.ge.s32 	%p45, %r18, %r115;
	or.b32  	%r144, %r18, %r28;
	setp.lt.s32 	%p46, %r144, 0;
	or.pred  	%p47, %p45, %p46;
	or.pred  	%p48, %p44, %p47;
	@%p48 bra 	$L__BB1_19;
	ld.global.u8 	%r145, [%rd4+1];
	add.s32 	%r169, %r169, %r145;
	add.s32 	%r170, %r170, 1;
$L__BB1_19:
	setp.gt.u32 	%p49, %r124, %r117;
	setp.ge.s32 	%p50, %r23, %r115;
	or.b32  	%r146, %r23, %r28;
	setp.lt.s32 	%p51, %r146, 0;
	or.pred  	%p52, %p50, %p51;
	or.pred  	%p53, %p49, %p52;
	@%p53 bra 	$L__BB1_21;
	ld.global.u8 	%r147, [%rd4+2];
	add.s32 	%r169, %r169, %r147;
	add.s32 	%r170, %r170, 1;
$L__BB1_21:
	setp.lt.s32 	%p54, %r4, %r115;
	add.s32 	%r50, %r29, %r115;
	setp.gt.s32 	%p55, %r1, 1;
	and.pred  	%p1, %p54, %p55;
	cvt.s64.s32 	%rd18, %r50;
	add.s64 	%rd19, %rd2, %rd18;
	add.s64 	%rd5, %rd1, %rd19;
	not.pred 	%p56, %p1;
	@%p56 bra 	$L__BB1_23;
	ld.global.u8 	%r148, [%rd5+-2];
	add.s32 	%r169, %r169, %r148;
	add.s32 	%r170, %r170, 1;
$L__BB1_23:
	setp.le.s32 	%p57, %r1, %r115;
	setp.gt.s32 	%p58, %r1, 0;
	and.pred  	%p2, %p57, %p58;
	not.pred 	%p59, %p2;
	@%p59 bra 	$L__BB1_25;
	ld.global.u8 	%r149, [%rd5+-1];
	add.s32 	%r169, %r169, %r149;
	add.s32 	%r170, %r170, 1;
$L__BB1_25:
	setp.lt.s32 	%p60, %r1, 0;
	@%p60 bra 	$L__BB1_27;
	add.s32 	%r150, %r1, %r50;
	cvt.s64.s32 	%rd20, %r150;
	add.s64 	%rd21, %rd1, %rd20;
	ld.global.u8 	%r151, [%rd21];
	add.s32 	%r169, %r169, %r151;
	add.s32 	%r170, %r170, 1;
$L__BB1_27:
	setp.lt.s32 	%p61, %r18, %r115;
	setp.gt.s32 	%p62, %r1, -2;
	and.pred  	%p3, %p61, %p62;
	not.pred 	%p63, %p3;
	@%p63 bra 	$L__BB1_29;
	ld.global.u8 	%r152, [%rd5+1];
	add.s32 	%r169, %r169, %r152;
	add.s32 	%r170, %r170, 1;
$L__BB1_29:
	setp.lt.s32 	%p64, %r23, %r115;
	setp.gt.s32 	%p65, %r1, -3;
	and.pred  	%p4, %p64, %p65;
	not.pred 	%p66, %p4;
	@%p66 bra 	$L__BB1_31;
	ld.global.u8 	%r153, [%rd5+2];
	add.s32 	%r169, %r169, %r153;
	add.s32 	%r170, %r170, 1;
$L__BB1_31:
	add.s32 	%r71, %r124, 1;
	setp.ge.u32 	%p67, %r71, %r117;
	add.s32 	%r72, %r50, %r115;
	cvt.s64.s32 	%rd22, %r72;
	add.s64 	%rd23, %rd2, %rd22;
	add.s64 	%rd6, %rd1, %rd23;
	or.pred  	%p69, %p67, %p56;
	@%p69 bra 	$L__BB1_33;
	ld.global.u8 	%r154, [%rd6+-2];
	add.s32 	%r169, %r169, %r154;
	add.s32 	%r170, %r170, 1;
$L__BB1_33:
	setp.ge.u32 	%p70, %r71, %r117;
	or.pred  	%p72, %p70, %p59;
	@%p72 bra 	$L__BB1_35;
	ld.global.u8 	%r155, [%rd6+-1];
	add.s32 	%r169, %r169, %r155;
	add.s32 	%r170, %r170, 1;
$L__BB1_35:
	setp.ge.u32 	%p73, %r71, %r117;
	setp.lt.s32 	%p74, %r1, 0;
	or.pred  	%p75, %p73, %p74;
	@%p75 bra 	$L__BB1_37;
	add.s32 	%r156, %r1, %r72;
	cvt.s64.s32 	%rd24, %r156;
	add.s64 	%rd25, %rd1, %rd24;
	ld.global.u8 	%r157, [%rd25];
	add.s32 	%r169, %r169, %r157;
	add.s32 	%r170, %r170, 1;
$L__BB1_37:
	setp.ge.u32 	%p76, %r71, %r117;
	or.pred  	%p78, %p76, %p63;
	@%p78 bra 	$L__BB1_39;
	ld.global.u8 	%r158, [%rd6+1];
	add.s32 	%r169, %r169, %r158;
	add.s32 	%r170, %r170, 1;
$L__BB1_39:
	setp.ge.u32 	%p79, %r71, %r117;
	or.pred  	%p81, %p79, %p66;
	@%p81 bra 	$L__BB1_41;
	ld.global.u8 	%r159, [%rd6+2];
	add.s32 	%r169, %r169, %r159;
	add.s32 	%r170, %r170, 1;
$L__BB1_41:
	add.s32 	%r93, %r124, 2;
	setp.ge.u32 	%p82, %r93, %r117;
	add.s32 	%r94, %r72, %r115;
	cvt.s64.s32 	%rd26, %r94;
	add.s64 	%rd27, %rd2, %rd26;
	add.s64 	%rd7, %rd1, %rd27;
	or.pred  	%p84, %p82, %p56;
	@%p84 bra 	$L__BB1_43;
	ld.global.u8 	%r160, [%rd7+-2];
	add.s32 	%r169, %r169, %r160;
	add.s32 	%r170, %r170, 1;
$L__BB1_43:
	setp.ge.u32 	%p85, %r93, %r117;
	or.pred  	%p87, %p85, %p59;
	@%p87 bra 	$L__BB1_45;
	ld.global.u8 	%r161, [%rd7+-1];
	add.s32 	%r169, %r169, %r161;
	add.s32 	%r170, %r170, 1;
$L__BB1_45:
	setp.ge.u32 	%p88, %r93, %r117;
	setp.lt.s32 	%p89, %r1, 0;
	or.pred  	%p90, %p88, %p89;
	@%p90 bra 	$L__BB1_47;
	add.s32 	%r162, %r1, %r94;
	cvt.s64.s32 	%rd28, %r162;
	add.s64 	%rd29, %rd1, %rd28;
	ld.global.u8 	%r163, [%rd29];
	add.s32 	%r169, %r169, %r163;
	add.s32 	%r170, %r170, 1;
$L__BB1_47:
	setp.ge.u32 	%p91, %r93, %r117;
	or.pred  	%p93, %p91, %p63;
	@%p93 bra 	$L__BB1_49;
	ld.global.u8 	%r164, [%rd7+1];
	add.s32 	%r169, %r169, %r164;
	add.s32 	%r170, %r170, 1;
$L__BB1_49:
	setp.ge.u32 	%p94, %r93, %r117;
	or.pred  	%p96, %p94, %p66;
	@%p96 bra 	$L__BB1_51;
	ld.global.u8 	%r165, [%rd7+2];
	add.s32 	%r169, %r169, %r165;
	add.s32 	%r170, %r170, 1;
$L__BB1_51:
	cvt.u16.u32 	%rs1, %r169;
	cvt.u16.u32 	%rs2, %r170;
	div.u16 	%rs3, %rs1, %rs2;
	add.s32 	%r166, %r50, %r1;
	cvt.s64.s32 	%rd30, %r166;
	cvta.to.global.u64 	%rd31, %rd8;
	add.s64 	%rd32, %rd31, %rd30;
	st.global.u8 	[%rd32], %rs3;
$L__BB1_52:
	ret;

}
	// .globl	_Z15matrixMulKernelPfS_S_i
.visible .entry _Z15matrixMulKernelPfS_S_i(
	.param .u64 .ptr .align 1 _Z15matrixMulKernelPfS_S_i_param_0,
	.param .u64 .ptr .align 1 _Z15matrixMulKernelPfS_S_i_param_1,
	.param .u64 .ptr .align 1 _Z15matrixMulKernelPfS_S_i_param_2,
	.param .u32 _Z15matrixMulKernelPfS_S_i_param_3
)
{
	.reg .pred 	%p<10>;
	.reg .b32 	%r<19>;
	.reg .b32 	%f<67>;
	.reg .b64 	%rd<71>;

	ld.param.u64 	%rd23, [_Z15matrixMulKernelPfS_S_i_param_0];
	ld.param.u64 	%rd24, [_Z15matrixMulKernelPfS_S_i_param_1];
	ld.param.u64 	%rd22, [_Z15matrixMulKernelPfS_S_i_param_2];
	ld.param.u32 	%r4, [_Z15matrixMulKernelPfS_S_i_param_3];
	cvta.to.global.u64 	%rd1, %rd24;
	cvta.to.global.u64 	%rd2, %rd23;
	mov.u32 	%r5, %ctaid.x;
	mov.u32 	%r6, %ntid.x;
	mov.u32 	%r7, %tid.x;
	mad.lo.s32 	%r1, %r5, %r6, %r7;
	mov.u32 	%r8, %ctaid.y;
	mov.u32 	%r9, %ntid.y;
	mov.u32 	%r10, %tid.y;
	mad.lo.s32 	%r11, %r8, %r9, %r10;
	max.s32 	%r12, %r1, %r11;
	setp.ge.s32 	%p1, %r12, %r4;
	@%p1 bra 	$L__BB2_13;
	cvt.u64.u32 	%rd3, %r4;
	mul.lo.s32 	%r13, %r4, %r11;
	cvt.u64.u32 	%rd4, %r13;
	cvt.s64.s32 	%rd5, %r1;
	setp.lt.u32 	%p2, %r4, 8;
	mov.f32 	%f66, 0f00000000;
	mov.b64 	%rd69, 0;
	@%p2 bra 	$L__BB2_4;
	and.b64  	%rd69, %rd3, 2147483640;
	shl.b64 	%rd26, %rd5, 2;
	add.s64 	%rd66, %rd1, %rd26;
	shl.b64 	%rd8, %rd3, 5;
	shl.b64 	%rd27, %rd4, 2;
	add.s64 	%rd28, %rd27, %rd2;
	add.s64 	%rd65, %rd28, 16;
	shl.b64 	%rd10, %rd3, 2;
	mov.f32 	%f66, 0f00000000;
	mov.u64 	%rd67, %rd69;
$L__BB2_3:
	.pragma "nounroll";
	ld.global.f32 	%f16, [%rd65+-16];
	ld.global.f32 	%f17, [%rd66];
	fma.rn.f32 	%f18, %f16, %f17, %f66;
	ld.global.f32 	%f19, [%rd65+-12];
	add.s64 	%rd29, %rd66, %rd10;
	ld.global.f32 	%f20, [%rd29];
	fma.rn.f32 	%f21, %f19, %f20, %f18;
	ld.global.f32 	%f22, [%rd65+-8];
	add.s64 	%rd30, %rd29, %rd10;
	ld.global.f32 	%f23, [%rd30];
	fma.rn.f32 	%f24, %f22, %f23, %f21;
	ld.global.f32 	%f25, [%rd65+-4];
	add.s64 	%rd31, %rd30, %rd10;
	ld.global.f32 	%f26, [%rd31];
	fma.rn.f32 	%f27, %f25, %f26, %f24;
	ld.global.f32 	%f28, [%rd65];
	add.s64 	%rd32, %rd31, %rd10;
	ld.global.f32 	%f29, [%rd32];
	fma.rn.f32 	%f30, %f28, %f29, %f27;
	ld.global.f32 	%f31, [%rd65+4];
	add.s64 	%rd33, %rd32, %rd10;
	ld.global.f32 	%f32, [%rd33];
	fma.rn.f32 	%f33, %f31, %f32, %f30;
	ld.global.f32 	%f34, [%rd65+8];
	add.s64 	%rd34, %rd33, %rd10;
	ld.global.f32 	%f35, [%rd34];
	fma.rn.f32 	%f36, %f34, %f35, %f33;
	ld.global.f32 	%f37, [%rd65+12];
	add.s64 	%rd35, %rd34, %rd10;
	ld.global.f32 	%f38, [%rd35];
	fma.rn.f32 	%f66, %f37, %f38, %f36;
	add.s64 	%rd67, %rd67, -8;
	add.s64 	%rd66, %rd66, %rd8;
	add.s64 	%rd65, %rd65, 32;
	setp.ne.s64 	%p3, %rd67, 0;
	@%p3 bra 	$L__BB2_3;
$L__BB2_4:
	and.b32  	%r14, %r4, 7;
	setp.eq.s32 	%p4, %r14, 0;
	@%p4 bra 	$L__BB2_12;
	and.b64  	%rd36, %rd3, 7;
	add.s64 	%rd37, %rd36, -1;
	setp.lt.u64 	%p5, %rd37, 3;
	@%p5 bra 	$L__BB2_7;
	add.s64 	%rd38, %rd69, %rd4;
	shl.b64 	%rd39, %rd38, 2;
	add.s64 	%rd40, %rd2, %rd39;
	ld.global.f32 	%f40, [%rd40];
	mad.lo.s64 	%rd41, %rd69, %rd3, %rd5;
	shl.b64 	%rd42, %rd41, 2;
	add.s64 	%rd43, %rd1, %rd42;
	ld.global.f32 	%f41, [%rd43];
	fma.rn.f32 	%f42, %f40, %f41, %f66;
	ld.global.f32 	%f43, [%rd40+4];
	shl.b64 	%rd44, %rd3, 2;
	add.s64 	%rd45, %rd43, %rd44;
	ld.global.f32 	%f44, [%rd45];
	fma.rn.f32 	%f45, %f43, %f44, %f42;
	ld.global.f32 	%f46, [%rd40+8];
	add.s64 	%rd46, %rd45, %rd44;
	ld.global.f32 	%f47, [%rd46];
	fma.rn.f32 	%f48, %f46, %f47, %f45;
	ld.global.f32 	%f49, [%rd40+12];
	add.s64 	%rd47, %rd46, %rd44;
	ld.global.f32 	%f50, [%rd47];
	fma.rn.f32 	%f66, %f49, %f50, %f48;
	add.s64 	%rd69, %rd69, 4;
$L__BB2_7:
	and.b32  	%r15, %r4, 3;
	setp.eq.s32 	%p6, %r15, 0;
	@%p6 bra 	$L__BB2_12;
	setp.eq.s32 	%p7, %r15, 1;
	@%p7 bra 	$L__BB2_10;
	add.s64 	%rd48, %rd69, %rd4;
	shl.b64 	%rd49, %rd48, 2;
	add.s64 	%rd50, %rd2, %rd49;
	ld.global.f32 	%f52, [%rd50];
	mad.lo.s64 	%rd51, %rd69, %rd3, %rd5;
	shl.b64 	%rd52, %rd51, 2;
	add.s64 	%rd53, %rd1, %rd52;
	ld.global.f32 	%f53, [%rd53];
	fma.rn.f32 	%f54, %f52, %f53, %f66;
	ld.global.f32 	%f55, [%rd50+4];
	shl.b64 	%rd54, %rd3, 2;
	add.s64 	%rd55, %rd53, %rd54;
	ld.global.f32 	%f56, [%rd55];
	fma.rn.f32 	%f66, %f55, %f56, %f54;
	add.s64 	%rd69, %rd69, 2;
$L__BB2_10:
	and.b32  	%r16, %r4, 1;
	setp.eq.b32 	%p8, %r16, 1;
	not.pred 	%p9, %p8;
	@%p9 bra 	$L__BB2_12;
	add.s64 	%rd56, %rd69, %rd4;
	shl.b64 	%rd57, %rd56, 2;
	add.s64 	%rd58, %rd2, %rd57;
	ld.global.f32 	%f57, [%rd58];
	mad.lo.s64 	%rd59, %rd69, %rd3, %rd5;
	shl.b64 	%rd60, %rd59, 2;
	add.s64 	%rd61, %rd1, %rd60;
	ld.global.f32 	%f58, [%rd61];
	fma.rn.f32 	%f66, %f57, %f58, %f66;
$L__BB2_12:
	cvt.u32.u64 	%r17, %rd4;
	add.s32 	%r18, %r17, %r1;
	cvta.to.global.u64 	%rd62, %rd22;
	mul.wide.s32 	%rd63, %r18, 4;
	add.s64 	%rd64, %rd62, %rd63;
	st.global.f32 	[%rd64], %f66;
$L__BB2_13:
	ret;

}


// ===== COMPILED SASS (sm_100) =====

	.target	sm_100

	.elftype	@"ET_EXEC"


//--------------------- .note.nv.tkinfo           --------------------------
	.section	.note.nv.tkinfo,"",@"SHT_NOTE"
	.sectionflags	@"SHF_NOTE_NV_TKINFO"
	.tkinfo
        /*0018*/ 	.word	0x00000002
        /*0030*/ 	.string	""
        /*0030*/ 	.string	"ptxas"
        /*0030*/ 	.string	"Cuda compilation tools, release 13.0, V13.0.88"
        /*0030*/ 	.string	"Build cuda_13.0.r13.0/compiler.36424714_0"
        /*0030*/ 	.string	"-arch sm_100 -m 64 "



//--------------------- .note.nv.cuinfo           --------------------------
	.section	.note.nv.cuinfo,"",@"SHT_NOTE"
	.sectionflags	@"SHF_NOTE_NV_CUINFO"
        /*0018*/ 	.short	0x0002
        /*001a*/ 	.short	0x0064
        /*001c*/ 	.short	0x0082
	.zero		2


//--------------------- .nv.info                  --------------------------
	.section	.nv.info,"",@"SHT_CUDA_INFO"
	.align	4


	//----- nvinfo : EIATTR_REGCOUNT
	.align		4
        /*0000*/ 	.byte	0x04, 0x2f
        /*0002*/ 	.short	(.L_1 - .L_0)
	.align		4
.L_0:
        /*0004*/ 	.word	index@(_Z20color2GrayConvertionPhS_ii)
        /*0008*/ 	.word	0x0000000a


	//----- nvinfo : EIATTR_FRAME_SIZE
	.align		4
.L_1:
        /*000c*/ 	.byte	0x04, 0x11
        /*000e*/ 	.short	(.L_3 - .L_2)
	.align		4
.L_2:
        /*0010*/ 	.word	index@(_Z20color2GrayConvertionPhS_ii)
        /*0014*/ 	.word	0x00000000


	//----- nvinfo : EIATTR_REGCOUNT
	.align		4
.L_3:
        /*0018*/ 	.byte	0x04, 0x2f
        /*001a*/ 	.short	(.L_5 - .L_4)
	.align		4
.L_4:
        /*001c*/ 	.word	index@(_Z10blurKernelPhS_ii)
        /*0020*/ 	.word	0x00000020


	//----- nvinfo : EIATTR_FRAME_SIZE
	.align		4
.L_5:
        /*0024*/ 	.byte	0x04, 0x11
        /*0026*/ 	.short	(.L_7 - .L_6)
	.align		4
.L_6:
        /*0028*/ 	.word	index@($__internal_0_$__cuda_sm20_div_u16)
        /*002c*/ 	.word	0x00000000


	//----- nvinfo : EIATTR_FRAME_SIZE
	.align		4
.L_7:
        /*0030*/ 	.byte	0x04, 0x11
        /*0032*/ 	.short	(.L_9 - .L_8)
	.align		4
.L_8:
        /*0034*/ 	.word	index@(_Z10blurKernelPhS_ii)
        /*0038*/ 	.word	0x00000000


	//----- nvinfo : EIATTR_REGCOUNT
	.align		4
.L_9:
        /*003c*/ 	.byte	0x04, 0x2f
        /*003e*/ 	.short	(.L_11 - .L_10)
	.align		4
.L_10:
        /*0040*/ 	.word	index@(_Z15matrixMulKernelPfS_S_i)
        /*0044*/ 	.word	0x00000020


	//----- nvinfo : EIATTR_FRAME_SIZE
	.align		4
.L_11:
        /*0048*/ 	.byte	0x04, 0x11
        /*004a*/ 	.short	(.L_13 - .L_12)
	.align		4
.L_12:
        /*004c*/ 	.word	index@(_Z15matrixMulKernelPfS_S_i)
        /*0050*/ 	.word	0x00000000


	//----- nvinfo : EIATTR_MIN_STACK_SIZE
	.align		4
.L_13:
        /*0054*/ 	.byte	0x04, 0x12
        /*0056*/ 	.short	(.L_15 - .L_14)
	.align		4
.L_14:
        /*0058*/ 	.word	index@(_Z15matrixMulKernelPfS_S_i)
        /*005c*/ 	.word	0x00000000


	//----- nvinfo : EIATTR_MIN_STACK_SIZE
	.align		4
.L_15:
        /*0060*/ 	.byte	0x04, 0x12
        /*0062*/ 	.short	(.L_17 - .L_16)
	.align		4
.L_16:
        /*0064*/ 	.word	index@(_Z10blurKernelPhS_ii)
        /*0068*/ 	.word	0x00000000


	//----- nvinfo : EIATTR_MIN_STACK_SIZE
	.align		4
.L_17:
        /*006c*/ 	.byte	0x04, 0x12
        /*006e*/ 	.short	(.L_19 - .L_18)
	.align		4
.L_18:
        /*0070*/ 	.word	index@(_Z20color2GrayConvertionPhS_ii)
        /*0074*/ 	.word	0x00000000
.L_19:


//--------------------- .nv.compat                --------------------------
	.section	.nv.compat,"",@"SHT_CUDA_COMPAT_INFO"
	.align	4
        /*0000*/ 	.byte	0x02, 0x09, 0x00, 0x00, 0x02, 0x02, 0x01, 0x00, 0x02, 0x05, 0x05, 0x00, 0x03, 0x07, 0x01, 0x01
        /*0010*/ 	.byte	0x02, 0x03, 0x00, 0x00, 0x02, 0x06, 0x01, 0x00, 0x04, 0x0b, 0x08, 0x00, 0x01, 0x00, 0x00, 0x00
        /*0020*/ 	.byte	0x00, 0x00, 0x00, 0x00


//--------------------- .nv.info._Z15matrixMulKernelPfS_S_i --------------------------
	.section	.nv.info._Z15matrixMulKernelPfS_S_i,"",@"SHT_CUDA_INFO"
	.sectionflags	@""
	.align	4


	//----- nvinfo : EIATTR_CUDA_API_VERSION
	.align		4
        /*0000*/ 	.byte	0x04, 0x37
        /*0002*/ 	.short	(.L_21 - .L_20)
.L_20:
        /*0004*/ 	.word	0x00000082


	//----- nvinfo : EIATTR_KPARAM_INFO
	.align		4
.L_21:
        /*0008*/ 	.byte	0x04, 0x17
        /*000a*/ 	.short	(.L_23 - .L_22)
.L_22:
        /*000c*/ 	.word	0x00000000
        /*0010*/ 	.short	0x0003
        /*0012*/ 	.short	0x0018
        /*0014*/ 	.byte	0x00, 0xf0, 0x11, 0x00


	//----- nvinfo : EIATTR_KPARAM_INFO
	.align		4
.L_23:
        /*0018*/ 	.byte	0x04, 0x17
        /*001a*/ 	.short	(.L_25 - .L_24)
.L_24:
        /*001c*/ 	.word	0x00000000
        /*0020*/ 	.short	0x0002
        /*0022*/ 	.short	0x0010
        /*0024*/ 	.byte	0x00, 0xf5, 0x21, 0x00


	//----- nvinfo : EIATTR_KPARAM_INFO
	.align		4
.L_25:
        /*0028*/ 	.byte	0x04, 0x17
        /*002a*/ 	.short	(.L_27 - .L_26)
.L_26:
        /*002c*/ 	.word	0x00000000
        /*0030*/ 	.short	0x0001
        /*0032*/ 	.short	0x0008
        /*0034*/ 	.byte	0x00, 0xf5, 0x21, 0x00


	//----- nvinfo : EIATTR_KPARAM_INFO
	.align		4
.L_27:
        /*0038*/ 	.byte	0x04, 0x17
        /*003a*/ 	.short	(.L_29 - .L_28)
.L_28:
        /*003c*/ 	.word	0x00000000
        /*0040*/ 	.short	0x0000
        /*0042*/ 	.short	0x0000
        /*0044*/ 	.byte	0x00, 0xf5, 0x21, 0x00


	//----- nvinfo : EIATTR_SPARSE_MMA_MASK
	.align		4
.L_29:
        /*0048*/ 	.byte	0x03, 0x50
        /*004a*/ 	.short	0x0000


	//----- nvinfo : EIATTR_MAXREG_COUNT
	.align		4
        /*004c*/ 	.byte	0x03, 0x1b
        /*004e*/ 	.short	0x00ff


	//----- nvinfo : EIATTR_MERCURY_ISA_VERSION
	.align		4
        /*0050*/ 	.byte	0x03, 0x5f
        /*0052*/ 	.short	0x0101


	//----- nvinfo : EIATTR_VRC_CTA_INIT_COUNT
	.align		4
        /*0054*/ 	.byte	0x02, 0x4a
	.zero		1
	.zero		1


	//----- nvinfo : EIATTR_EXIT_INSTR_OFFSETS
	.align		4
        /*0058*/ 	.byte	0x04, 0x1c
        /*005a*/ 	.short	(.L_31 - .L_30)


	//   ....[0]....
.L_30:
        /*005c*/ 	.word	0x000000c0


	//   ....[1]....
        /*0060*/ 	.word	0x00000ab0


	//----- nvinfo : EIATTR_CBANK_PARAM_SIZE
	.align		4
.L_31:
        /*0064*/ 	.byte	0x03, 0x19
        /*0066*/ 	.short	0x001c


	//----- nvinfo : EIATTR_PARAM_CBANK
	.align		4
        /*0068*/ 	.byte	0x04, 0x0a
        /*006a*/ 	.short	(.L_33 - .L_32)
	.align		4
.L_32:
        /*006c*/ 	.word	index@(.nv.constant0._Z15matrixMulKernelPfS_S_i)
        /*0070*/ 	.short	0x0380
        /*0072*/ 	.short	0x001c


	//----- nvinfo : EIATTR_SW_WAR
	.align		4
.L_33:
        /*0074*/ 	.byte	0x04, 0x36
        /*0076*/ 	.short	(.L_35 - .L_34)
.L_34:
        /*0078*/ 	.word	0x00000008
.L_35:


//--------------------- .nv.info._Z10blurKernelPhS_ii --------------------------
	.section	.nv.info._Z10blurKernelPhS_ii,"",@"SHT_CUDA_INFO"
	.sectionflags	@""
	.align	4


	//----- nvinfo : EIATTR_CUDA_API_VERSION
	.align		4
        /*0000*/ 	.byte	0x04, 0x37
        /*0002*/ 	.short	(.L_37 - .L_36)
.L_36:
        /*0004*/ 	.word	0x00000082


	//----- nvinfo : EIATTR_KPARAM_INFO
	.align		4
.L_37:
        /*0008*/ 	.byte	0x04, 0x17
        /*000a*/ 	.short	(.L_39 - .L_38)
.L_38:
        /*000c*/ 	.word	0x00000000
        /*0010*/ 	.short	0x0003
        /*0012*/ 	.short	0x0014
        /*0014*/ 	.byte	0x00, 0xf0, 0x11, 0x00


	//----- nvinfo : EIATTR_KPARAM_INFO
	.align		4
.L_39:
        /*0018*/ 	.byte	0x04, 0x17
        /*001a*/ 	.short	(.L_41 - .L_40)
.L_40:
        /*001c*/ 	.word	0x00000000
        /*0020*/ 	.short	0x0002
        /*0022*/ 	.short	0x0010
        /*0024*/ 	.byte	0x00, 0xf0, 0x11, 0x00


	//----- nvinfo : EIATTR_KPARAM_INFO
	.align		4
.L_41:
        /*0028*/ 	.byte	0x04, 0x17
        /*002a*/ 	.short	(.L_43 - .L_42)
.L_42:
        /*002c*/ 	.word	0x00000000
        /*0030*/ 	.short	0x0001
        /*0032*/ 	.short	0x0008
        /*0034*/ 	.byte	0x00, 0xf5, 0x21, 0x00


	//----- nvinfo : EIATTR_KPARAM_INFO
	.align		4
.L_43:
        /*0038*/ 	.byte	0x04, 0x17
        /*003a*/ 	.short	(.L_45 - .L_44)
.L_44:
        /*003c*/ 	.word	0x00000000
        /*0040*/ 	.short	0x0000
        /*0042*/ 	.short	0x0000
        /*0044*/ 	.byte	0x00, 0xf5, 0x21, 0x00


	//----- nvinfo : EIATTR_SPARSE_MMA_MASK
	.align		4
.L_45:
        /*0048*/ 	.byte	0x03, 0x50
        /*004a*/ 	.short	0x0000


	//----- nvinfo : EIATTR_MAXREG_COUNT
	.align		4
        /*004c*/ 	.byte	0x03, 0x1b
        /*004e*/ 	.short	0x00ff


	//----- nvinfo : EIATTR_MERCURY_ISA_VERSION
	.align		4
        /*0050*/ 	.byte	0x03, 0x5f
        /*0052*/ 	.short	0x0101


	//----- nvinfo : EIATTR_VRC_CTA_INIT_COUNT
	.align		4
        /*0054*/ 	.byte	0x02, 0x4a
	.zero		1
	.zero		1


	//----- nvinfo : EIATTR_EXIT_INSTR_OFFSETS
	.align		4
        /*0058*/ 	.byte	0x04, 0x1c
        /*005a*/ 	.short	(.L_47 - .L_46)


	//   ....[0]....
.L_46:
        /*005c*/ 	.word	0x000000c0


	//   ....[1]....
        /*0060*/ 	.word	0x00000c70


	//----- nvinfo : EIATTR_CRS_STACK_SIZE
	.align		4
.L_47:
        /*0064*/ 	.byte	0x04, 0x1e
        /*0066*/ 	.short	(.L_49 - .L_48)
.L_48:
        /*0068*/ 	.word	0x00000000


	//----- nvinfo : EIATTR_CBANK_PARAM_SIZE
	.align		4
.L_49:
        /*006c*/ 	.byte	0x03, 0x19
        /*006e*/ 	.short	0x0018


	//----- nvinfo : EIATTR_PARAM_CBANK
	.align		4
        /*0070*/ 	.byte	0x04, 0x0a
        /*0072*/ 	.short	(.L_51 - .L_50)
	.align		4
.L_50:
        /*0074*/ 	.word	index@(.nv.constant0._Z10blurKernelPhS_ii)
        /*0078*/ 	.short	0x0380
        /*007a*/ 	.short	0x0018


	//----- nvinfo : EIATTR_SW_WAR
	.align		4
.L_51:
        /*007c*/ 	.byte	0x04, 0x36
        /*007e*/ 	.short	(.L_53 - .L_52)
.L_52:
        /*0080*/ 	.word	0x00000008
.L_53:


//--------------------- .nv.info._Z20color2GrayConvertionPhS_ii --------------------------
	.section	.nv.info._Z20color2GrayConvertionPhS_ii,"",@"SHT_CUDA_INFO"
	.sectionflags	@""
	.align	4


	//----- nvinfo : EIATTR_CUDA_API_VERSION
	.align		4
        /*0000*/ 	.byte	0x04, 0x37
        /*0002*/ 	.short	(.L_55 - .L_54)
.L_54:
        /*0004*/ 	.word	0x00000082


	//----- nvinfo : EIATTR_KPARAM_INFO
	.align		4
.L_55:
        /*0008*/ 	.byte	0x04, 0x17
        /*000a*/ 	.short	(.L_57 - .L_56)
.L_56:
        /*000c*/ 	.word	0x00000000
        /*0010*/ 	.short	0x0003
        /*0012*/ 	.short	0x0014
        /*0014*/ 	.byte	0x00, 0xf0, 0x11, 0x00


	//----- nvinfo : EIATTR_KPARAM_INFO
	.align		4
.L_57:
        /*0018*/ 	.byte	0x04, 0x17
        /*001a*/ 	.short	(.L_59 - .L_58)
.L_58:
        /*001c*/ 	.word	0x00000000
        /*0020*/ 	.short	0x0002
        /*0022*/ 	.short	0x0010
        /*0024*/ 	.byte	0x00, 0xf0, 0x11, 0x00


	//----- nvinfo : EIATTR_KPARAM_INFO
	.align		4
.L_59:
        /*0028*/ 	.byte	0x04, 0x17
        /*002a*/ 	.short	(.L_61 - .L_60)
.L_60:
        /*002c*/ 	.word	0x00000000
        /*0030*/ 	.short	0x0001
        /*0032*/ 	.short	0x0008
        /*0034*/ 	.byte	0x00, 0xf5, 0x21, 0x00


	//----- nvinfo : EIATTR_KPARAM_INFO
	.align		4
.L_61:
        /*0038*/ 	.byte	0x04, 0x17
        /*003a*/ 	.short	(.L_63 - .L_62)
.L_62:
        /*003c*/ 	.word	0x00000000
        /*0040*/ 	.short	0x0000
        /*0042*/ 	.short	0x0000
        /*0044*/ 	.byte	0x00, 0xf5, 0x21, 0x00


	//----- nvinfo : EIATTR_SPARSE_MMA_MASK
	.align		4
.L_63:
        /*0048*/ 	.byte	0x03, 0x50
        /*004a*/ 	.short	0x0000


	//----- nvinfo : EIATTR_MAXREG_COUNT
	.align		4
        /*004c*/ 	.byte	0x03, 0x1b
        /*004e*/ 	.short	0x00ff


	//----- nvinfo : EIATTR_MERCURY_ISA_VERSION
	.align		4
        /*0050*/ 	.byte	0x03, 0x5f
        /*0052*/ 	.short	0x0101


	//----- nvinfo : EIATTR_VRC_CTA_INIT_COUNT
	.align		4
        /*0054*/ 	.byte	0x02, 0x4a
	.zero		1
	.zero		1


	//----- nvinfo : EIATTR_EXIT_INSTR_OFFSETS
	.align		4
        /*0058*/ 	.byte	0x04, 0x1c
        /*005a*/ 	.short	(.L_65 - .L_64)


	//   ....[0]....
.L_64:
        /*005c*/ 	.word	0x000000c0


	//   ....[1]....
        /*0060*/ 	.word	0x00000200


	//----- nvinfo : EIATTR_CBANK_PARAM_SIZE
	.align		4
.L_65:
        /*0064*/ 	.byte	0x03, 0x19
        /*0066*/ 	.short	0x0018


	//----- nvinfo : EIATTR_PARAM_CBANK
	.align		4
        /*0068*/ 	.byte	0x04, 0x0a
        /*006a*/ 	.short	(.L_67 - .L_66)
	.align		4
.L_66:
        /*006c*/ 	.word	index@(.nv.constant0._Z20color2GrayConvertionPhS_ii)
        /*0070*/ 	.short	0x0380
        /*0072*/ 	.short	0x0018


	//----- nvinfo : EIATTR_SW_WAR
	.align		4
.L_67:
        /*0074*/ 	.byte	0x04, 0x36
        /*0076*/ 	.short	(.L_69 - .L_68)
.L_68:
        /*0078*/ 	.word	0x00000008
.L_69:


//--------------------- .nv.callgraph             --------------------------
	.section	.nv.callgraph,"",@"SHT_CUDA_CALLGRAPH"
	.align	4
	.sectionentsize	8
	.align		4
        /*0000*/ 	.word	0x00000000
	.align		4
        /*0004*/ 	.word	0xffffffff
	.align		4
        /*0008*/ 	.word	0x00000000
	.align		4
        /*000c*/ 	.word	0xfffffffe
	.align		4
        /*0010*/ 	.word	0x00000000
	.align		4
        /*0014*/ 	.word	0xfffffffd
	.align		4
        /*0018*/ 	.word	0x00000000
	.align		4
        /*001c*/ 	.word	0xfffffffc


//--------------------- .text._Z15matrixMulKernelPfS_S_i --------------------------
	.section	.text._Z15matrixMulKernelPfS_S_i,"ax",@progbits
	.align	128
        .global         _Z15matrixMulKernelPfS_S_i
        .type           _Z15matrixMulKernelPfS_S_i,@function
        .size           _Z15matrixMulKernelPfS_S_i,(.L_x_9 - _Z15matrixMulKernelPfS_S_i)
        .other          _Z15matrixMulKernelPfS_S_i,@"STO_CUDA_ENTRY STV_DEFAULT"
_Z15matrixMulKernelPfS_S_i:
.text._Z15matrixMulKernelPfS_S_i:
[----:B------:R-:W-:Y:S01]  /*0000*/  LDC R1, c[0x0][0x37c] ;  /* 0x0000df00ff017b82 */ /* 0x000fe20000000800 */
[----:B------:R-:W0:Y:S07]  /*0010*/  S2R R3, SR_TID.X ;  /* 0x0000000000037919 */ /* 0x000e2e0000002100 */
[----:B------:R-:W0:Y:S01]  /*0020*/  LDC R2, c[0x0][0x360] ;  /* 0x0000d800ff027b82 */ /* 0x000e220000000800 */
[----:B------:R-:W1:Y:S07]  /*0030*/  S2R R0, SR_TID.Y ;  /* 0x0000000000007919 */ /* 0x000e6e0000002200 */
[----:B------:R-:W0:Y:S08]  /*0040*/  S2UR UR4, SR_CTAID.X ;  /* 0x00000000000479c3 */ /* 0x000e300000002500 */
[----:B------:R-:W1:Y:S08]  /*0050*/  S2UR UR5, SR_CTAID.Y ;  /* 0x00000000000579c3 */ /* 0x000e700000002600 */
[----:B------:R-:W1:Y:S08]  /*0060*/  LDC R19, c[0x0][0x364] ;  /* 0x0000d900ff137b82 */ /* 0x000e700000000800 */
[----:B------:R-:W2:Y:S01]  /*0070*/  LDC R17, c[0x0][0x398] ;  /* 0x0000e600ff117b82 */ /* 0x000ea20000000800 */
[----:B0-----:R-:W-:-:S02]  /*0080*/  IMAD R2, R2, UR4, R3 ;  /* 0x0000000402027c24 */ /* 0x001fc4000f8e0203 */
[----:B-1----:R-:W-:-:S05]  /*0090*/  IMAD R19, R19, UR5, R0 ;  /* 0x0000000513137c24 */ /* 0x002fca000f8e0200 */
[----:B------:R-:W-:-:S04]  /*00a0*/  VIMNMX R0, PT, PT, R2, R19, !PT ;  /* 0x0000001302007248 */ /* 0x000fc80007fe0100 */
[----:B--2---:R-:W-:-:S13]  /*00b0*/  ISETP.GE.AND P0, PT, R0, R17, PT ;  /* 0x000000110000720c */ /* 0x004fda0003f06270 */
[----:B------:R-:W-:Y:S05]  /*00c0*/  @P0 EXIT ;  /* 0x000000000000094d */ /* 0x000fea0003800000 */
[C---:B------:R-:W-:Y:S01]  /*00d0*/  ISETP.GE.U32.AND P0, PT, R17.reuse, 0x8, PT ;  /* 0x000000081100780c */ /* 0x040fe20003f06070 */
[----:B------:R-:W0:Y:S01]  /*00e0*/  LDCU.64 UR4, c[0x0][0x358] ;  /* 0x00006b00ff0477ac */ /* 0x000e220008000a00 */
[----:B------:R-:W-:Y:S01]  /*00f0*/  LOP3.LUT P1, RZ, R17, 0x7, RZ, 0xc0, !PT ;  /* 0x0000000711ff7812 */ /* 0x000fe2000782c0ff */
[----:B------:R-:W-:Y:S01]  /*0100*/  IMAD R19, R19, R17, RZ ;  /* 0x0000001113137224 */ /* 0x000fe200078e02ff */
[----:B------:R-:W-:Y:S01]  /*0110*/  SHF.R.S32.HI R3, RZ, 0x1f, R2 ;  /* 0x0000001fff037819 */ /* 0x000fe20000011402 */
[----:B------:R-:W-:Y:S02]  /*0120*/  IMAD.MOV.U32 R7, RZ, RZ, RZ ;  /* 0x000000ffff077224 */ /* 0x000fe400078e00ff */
[----:B------:R-:W-:Y:S02]  /*0130*/  IMAD.MOV.U32 R16, RZ, RZ, RZ ;  /* 0x000000ffff107224 */ /* 0x000fe400078e00ff */
[----:B------:R-:W-:-:S04]  /*0140*/  IMAD.MOV.U32 R18, RZ, RZ, RZ ;  /* 0x000000ffff127224 */ /* 0x000fc800078e00ff */
[----:B------:R-:W-:Y:S05]  /*0150*/  @!P0 BRA `(.L_x_0) ;  /* 0x0000000400008947 */ /* 0x000fea0003800000 */
[----:B------:R-:W1:Y:S01]  /*0160*/  LDCU.128 UR8, c[0x0][0x380] ;  /* 0x00007000ff0877ac */ /* 0x000e620008000c00 */
[C---:B------:R-:W-:Y:S01]  /*0170*/  LOP3.LUT R16, R17.reuse, 0x7ffffff8, RZ, 0xc0, !PT ;  /* 0x7ffffff811107812 */ /* 0x040fe200078ec0ff */
[----:B------:R-:W-:Y:S01]  /*0180*/  IMAD.SHL.U32 R21, R17, 0x4, RZ ;  /* 0x0000000411157824 */ /* 0x000fe200078e00ff */
[----:B------:R-:W-:Y:S01]  /*0190*/  SHF.R.U32.HI R23, RZ, 0x1e, R17 ;  /* 0x0000001eff177819 */ /* 0x000fe20000011611 */
[----:B------:R-:W-:Y:S02]  /*01a0*/  IMAD.MOV.U32 R18, RZ, RZ, RZ ;  /* 0x000000ffff127224 */ /* 0x000fe400078e00ff */
[----:B------:R-:W-:Y:S02]  /*01b0*/  IMAD.MOV.U32 R7, RZ, RZ, RZ ;  /* 0x000000ffff077224 */ /* 0x000fe400078e00ff */
[----:B------:R-:W-:Y:S02]  /*01c0*/  IMAD.MOV.U32 R22, RZ, RZ, RZ ;  /* 0x000000ffff167224 */ /* 0x000fe400078e00ff */
[----:B------:R-:W-:Y:S01]  /*01d0*/  IMAD.MOV.U32 R24, RZ, RZ, R16 ;  /* 0x000000ffff187224 */ /* 0x000fe200078e0010 */
[----:B-1----:R-:W-:-:S02]  /*01e0*/  LEA R20, P0, R2, UR10, 0x2 ;  /* 0x0000000a02147c11 */ /* 0x002fc4000f8010ff */
[C---:B------:R-:W-:Y:S02]  /*01f0*/  LEA R9, P2, R19.reuse, UR8, 0x2 ;  /* 0x0000000813097c11 */ /* 0x040fe4000f8410ff */
[----:B------:R-:W-:Y:S02]  /*0200*/  LEA.HI.X R0, R2, UR11, R3, 0x2, P0 ;  /* 0x0000000b02007c11 */ /* 0x000fe400080f1403 */
[----:B------:R-:W-:Y:S02]  /*0210*/  LEA.HI.X R5, R19, UR9, RZ, 0x2, P2 ;  /* 0x0000000913057c11 */ /* 0x000fe400090f14ff */
[----:B------:R-:W-:-:S05]  /*0220*/  IADD3 R9, P0, PT, R9, 0x10, RZ ;  /* 0x0000001009097810 */ /* 0x000fca0007f1e0ff */
[----:B------:R-:W-:-:S08]  /*0230*/  IMAD.X R5, RZ, RZ, R5, P0 ;  /* 0x000000ffff057224 */ /* 0x000fd000000e0605 */
.L_x_1:
[----:B------:R-:W-:Y:S01]  /*0240*/  IMAD.MOV.U32 R26, RZ, RZ, R20 ;  /* 0x000000ffff1a7224 */ /* 0x000fe200078e0014 */
[----:B------:R-:W-:Y:S01]  /*0250*/  IADD3 R8, P0, PT, R21, R20, RZ ;  /* 0x0000001415087210 */ /* 0x000fe20007f1e0ff */
[----:B------:R-:W-:Y:S02]  /*0260*/  IMAD.MOV.U32 R4, RZ, RZ, R9 ;  /* 0x000000ffff047224 */ /* 0x000fe400078e0009 */
[----:B------:R-:W-:Y:S01]  /*0270*/  IMAD.MOV.U32 R27, RZ, RZ, R0 ;  /* 0x000000ffff1b7224 */ /* 0x000fe200078e0000 */
[----:B------:R-:W-:Y:S02]  /*0280*/  IADD3.X R9, PT, PT, R23, R0, RZ, P0, !PT ;  /* 0x0000000017097210 */ /* 0x000fe400007fe4ff */
[----:B0-----:R-:W2:Y:S01]  /*0290*/  LDG.E R29, desc[UR4][R4.64+-0x10] ;  /* 0xfffff004041d7981 */ /* 0x001ea2000c1e1900 */
[----:B------:R-:W-:-:S03]  /*02a0*/  IADD3 R10, P0, PT, R21, R8, RZ ;  /* 0x00000008150a7210 */ /* 0x000fc60007f1e0ff */
[----:B------:R-:W2:Y:S02]  /*02b0*/  LDG.E R26, desc[UR4][R26.64] ;  /* 0x000000041a1a7981 */ /* 0x000ea4000c1e1900 */
[----:B------:R-:W-:Y:S02]  /*02c0*/  IMAD.X R11, R23, 0x1, R9, P0 ;  /* 0x00000001170b7824 */ /* 0x000fe400000e0609 */
[----:B------:R0:W3:Y:S04]  /*02d0*/  LDG.E R25, desc[UR4][R8.64] ;  /* 0x0000000408197981 */ /* 0x0000e8000c1e1900 */
[----:B------:R-:W3:Y:S04]  /*02e0*/  LDG.E R28, desc[UR4][R4.64+-0xc] ;  /* 0xfffff404041c7981 */ /* 0x000ee8000c1e1900 */
[----:B------:R1:W4:Y:S04]  /*02f0*/  LDG.E R13, desc[UR4][R10.64] ;  /* 0x000000040a0d7981 */ /* 0x000328000c1e1900 */
[----:B------:R-:W4:Y:S01]  /*0300*/  LDG.E R12, desc[UR4][R4.64+-0x8] ;  /* 0xfffff804040c7981 */ /* 0x000f22000c1e1900 */
[----:B------:R-:W-:-:S03]  /*0310*/  IADD3 R14, P0, PT, R21, R10, RZ ;  /* 0x0000000a150e7210 */ /* 0x000fc60007f1e0ff */
[----:B------:R-:W5:Y:S02]  /*0320*/  LDG.E R27, desc[UR4][R4.64] ;  /* 0x00000004041b7981 */ /* 0x000f64000c1e1900 */
[----:B------:R-:W-:Y:S01]  /*0330*/  IMAD.X R15, R23, 0x1, R11, P0 ;  /* 0x00000001170f7824 */ /* 0x000fe200000e060b */
[----:B------:R-:W-:-:S04]  /*0340*/  IADD3 R6, P0, PT, R21, R14, RZ ;  /* 0x0000000e15067210 */ /* 0x000fc80007f1e0ff */
[----:B------:R-:W5:Y:S01]  /*0350*/  LDG.E R14, desc[UR4][R14.64] ;  /* 0x000000040e0e7981 */ /* 0x000f62000c1e1900 */
[----:B--2---:R-:W-:Y:S01]  /*0360*/  FFMA R29, R29, R26, R7 ;  /* 0x0000001a1d1d7223 */ /* 0x004fe20000000007 */
[----:B------:R-:W-:Y:S01]  /*0370*/  IMAD.X R7, R23, 0x1, R15, P0 ;  /* 0x0000000117077824 */ /* 0x000fe200000e060f */
[----:B0-----:R-:W-:Y:S01]  /*0380*/  IADD3 R8, P0, PT, R21, R6, RZ ;  /* 0x0000000615087210 */ /* 0x001fe20007f1e0ff */
[----:B------:R-:W2:Y:S04]  /*0390*/  LDG.E R15, desc[UR4][R4.64+0x4] ;  /* 0x00000404040f7981 */ /* 0x000ea8000c1e1900 */
[----:B------:R-:W-:Y:S02]  /*03a0*/  IMAD.X R9, R23, 0x1, R7, P0 ;  /* 0x0000000117097824 */ /* 0x000fe400000e0607 */
[----:B---3--:R-:W-:Y:S01]  /*03b0*/  FFMA R29, R28, R25, R29 ;  /* 0x000000191c1d7223 */ /* 0x008fe2000000001d */
[----:B-1----:R-:W-:Y:S01]  /*03c0*/  IADD3 R10, P0, PT, R21, R8, RZ ;  /* 0x00000008150a7210 */ /* 0x002fe20007f1e0ff */
[----:B------:R-:W5:Y:S04]  /*03d0*/  LDG.E R25, desc[UR4][R4.64+-0x4] ;  /* 0xfffffc0404197981 */ /* 0x000f68000c1e1900 */
[----:B------:R-:W3:Y:S01]  /*03e0*/  LDG.E R6, desc[UR4][R6.64] ;  /* 0x0000000406067981 */ /* 0x000ee2000c1e1900 */
[----:B------:R-:W-:-:S02]  /*03f0*/  IMAD.X R11, R23, 0x1, R9, P0 ;  /* 0x00000001170b7824 */ /* 0x000fc400000e0609 */
[----:B----4-:R-:W-:Y:S01]  /*0400*/  FFMA R26, R12, R13, R29 ;  /* 0x0000000d0c1a7223 */ /* 0x010fe2000000001d */
[----:B------:R-:W-:Y:S01]  /*0410*/  IADD3 R12, P0, PT, R21, R10, RZ ;  /* 0x0000000a150c7210 */ /* 0x000fe20007f1e0ff */
[----:B------:R0:W2:Y:S04]  /*0420*/  LDG.E R8, desc[UR4][R8.64] ;  /* 0x0000000408087981 */ /* 0x0000a8000c1e1900 */
[----:B------:R-:W-:Y:S01]  /*0430*/  IMAD.X R13, R23, 0x1, R11, P0 ;  /* 0x00000001170d7824 */ /* 0x000fe200000e060b */
[----:B------:R-:W4:Y:S04]  /*0440*/  LDG.E R10, desc[UR4][R10.64] ;  /* 0x000000040a0a7981 */ /* 0x000f28000c1e1900 */
[----:B------:R-:W4:Y:S04]  /*0450*/  LDG.E R29, desc[UR4][R4.64+0x8] ;  /* 0x00000804041d7981 */ /* 0x000f28000c1e1900 */
[----:B------:R-:W4:Y:S04]  /*0460*/  LDG.E R12, desc[UR4][R12.64] ;  /* 0x000000040c0c7981 */ /* 0x000f28000c1e1900 */
[----:B------:R1:W4:Y:S01]  /*0470*/  LDG.E R7, desc[UR4][R4.64+0xc] ;  /* 0x00000c0404077981 */ /* 0x000322000c1e1900 */
[----:B------:R-:W-:-:S04]  /*0480*/  IADD3 R24, P0, PT, R24, -0x8, RZ ;  /* 0xfffffff818187810 */ /* 0x000fc80007f1e0ff */
[----:B------:R-:W-:Y:S02]  /*0490*/  IADD3.X R22, PT, PT, R22, -0x1, RZ, P0, !PT ;  /* 0xffffffff16167810 */ /* 0x000fe400007fe4ff */
[----:B------:R-:W-:-:S04]  /*04a0*/  ISETP.NE.U32.AND P0, PT, R24, RZ, PT ;  /* 0x000000ff1800720c */ /* 0x000fc80003f05070 */
[----:B------:R-:W-:Y:S02]  /*04b0*/  ISETP.NE.AND.EX P0, PT, R22, RZ, PT, P0 ;  /* 0x000000ff1600720c */ /* 0x000fe40003f05300 */
[----:B0-----:R-:W-:Y:S02]  /*04c0*/  IADD3 R9, P3, PT, R4, 0x20, RZ ;  /* 0x0000002004097810 */ /* 0x001fe40007f7e0ff */
[----:B------:R-:W-:-:S03]  /*04d0*/  LEA R20, P2, R17, R20, 0x5 ;  /* 0x0000001411147211 */ /* 0x000fc600078428ff */
[----:B-1----:R-:W-:Y:S01]  /*04e0*/  IMAD.X R5, RZ, RZ, R5, P3 ;  /* 0x000000ffff057224 */ /* 0x002fe200018e0605 */
[----:B------:R-:W-:Y:S01]  /*04f0*/  LEA.HI.X R0, R17, R0, RZ, 0x5, P2 ;  /* 0x0000000011007211 */ /* 0x000fe200010f2cff */
[----:B-----5:R-:W-:-:S04]  /*0500*/  FFMA R14, R25, R14, R26 ;  /* 0x0000000e190e7223 */ /* 0x020fc8000000001a */
[----:B---3--:R-:W-:-:S04]  /*0510*/  FFMA R6, R27, R6, R14 ;  /* 0x000000061b067223 */ /* 0x008fc8000000000e */
[----:B--2---:R-:W-:-:S04]  /*0520*/  FFMA R6, R15, R8, R6 ;  /* 0x000000080f067223 */ /* 0x004fc80000000006 */
[----:B----4-:R-:W-:-:S04]  /*0530*/  FFMA R6, R29, R10, R6 ;  /* 0x0000000a1d067223 */ /* 0x010fc80000000006 */
[----:B------:R-:W-:Y:S01]  /*0540*/  FFMA R7, R7, R12, R6 ;  /* 0x0000000c07077223 */ /* 0x000fe20000000006 */
[----:B------:R-:W-:Y:S06]  /*0550*/  @P0 BRA `(.L_x_1) ;  /* 0xfffffffc00380947 */ /* 0x000fec000383ffff */
.L_x_0:
[----:B------:R-:W-:Y:S05]  /*0560*/  @!P1 BRA `(.L_x_2) ;  /* 0x0000000400409947 */ /* 0x000fea0003800000 */
[----:B------:R-:W-:-:S04]  /*0570*/  LOP3.LUT R0, R17, 0x7, RZ, 0xc0, !PT ;  /* 0x0000000711007812 */ /* 0x000fc800078ec0ff */
[----:B------:R-:W-:-:S04]  /*0580*/  IADD3 R0, P1, PT, R0, -0x1, RZ ;  /* 0xffffffff00007810 */ /* 0x000fc80007f3e0ff */
[----:B------:R-:W-:Y:S01]  /*0590*/  ISETP.GE.U32.AND P0, PT, R0, 0x3, PT ;  /* 0x000000030000780c */ /* 0x000fe20003f06070 */
[----:B------:R-:W-:Y:S01]  /*05a0*/  IMAD.X R0, RZ, RZ, -0x1, P1 ;  /* 0xffffffffff007424 */ /* 0x000fe200008e06ff */
[----:B------:R-:W-:-:S04]  /*05b0*/  LOP3.LUT P1, R20, R17, 0x3, RZ, 0xc0, !PT ;  /* 0x0000000311147812 */ /* 0x000fc8000782c0ff */
[----:B------:R-:W-:-:S13]  /*05c0*/  ISETP.GE.U32.AND.EX P0, PT, R0, RZ, PT, P0 ;  /* 0x000000ff0000720c */ /* 0x000fda0003f06100 */
[----:B------:R-:W-:Y:S05]  /*05d0*/  @!P0 BRA `(.L_x_3) ;  /* 0x0000000000808947 */ /* 0x000fea0003800000 */
[----:B------:R-:W1:Y:S01]  /*05e0*/  LDCU.128 UR8, c[0x0][0x380] ;  /* 0x00007000ff0877ac */ /* 0x000e620008000c00 */
[-C--:B------:R-:W-:Y:S01]  /*05f0*/  IMAD.WIDE.U32 R8, R16, R17.reuse, R2 ;  /* 0x0000001110087225 */ /* 0x080fe200078e0002 */
[----:B------:R-:W-:Y:S02]  /*0600*/  IADD3 R0, P0, PT, R19, R16, RZ ;  /* 0x0000001013007210 */ /* 0x000fe40007f1e0ff */
[----:B------:R-:W-:Y:S01]  /*0610*/  SHF.R.U32.HI R23, RZ, 0x1e, R17 ;  /* 0x0000001eff177819 */ /* 0x000fe20000011611 */
[----:B------:R-:W-:Y:S02]  /*0620*/  IMAD R5, R18, R17, RZ ;  /* 0x0000001112057224 */ /* 0x000fe400078e02ff */
[----:B------:R-:W-:-:S03]  /*0630*/  IMAD.X R11, RZ, RZ, R18, P0 ;  /* 0x000000ffff0b7224 */ /* 0x000fc600000e0612 */
[----:B------:R-:W-:Y:S01]  /*0640*/  IADD3 R5, PT, PT, R9, R5, RZ ;  /* 0x0000000509057210 */ /* 0x000fe20007ffe0ff */
[----:B------:R-:W-:Y:S01]  /*0650*/  IMAD.SHL.U32 R9, R17, 0x4, RZ ;  /* 0x0000000411097824 */ /* 0x000fe200078e00ff */
[----:B-1----:R-:W-:Y:S02]  /*0660*/  LEA R14, P3, R8, UR10, 0x2 ;  /* 0x0000000a080e7c11 */ /* 0x002fe4000f8610ff */
[----:B------:R-:W-:Y:S02]  /*0670*/  LEA R4, P2, R0, UR8, 0x2 ;  /* 0x0000000800047c11 */ /* 0x000fe4000f8410ff */
[----:B------:R-:W-:Y:S02]  /*0680*/  LEA.HI.X R15, R8, UR11, R5, 0x2, P3 ;  /* 0x0000000b080f7c11 */ /* 0x000fe400098f1405 */
[C---:B------:R-:W-:Y:S02]  /*0690*/  IADD3 R12, P0, PT, R9.reuse, R14, RZ ;  /* 0x0000000e090c7210 */ /* 0x040fe40007f1e0ff */
[----:B------:R-:W-:Y:S01]  /*06a0*/  LEA.HI.X R5, R0, UR9, R11, 0x2, P2 ;  /* 0x0000000900057c11 */ /* 0x000fe200090f140b */
[----:B0-----:R-:W2:Y:S01]  /*06b0*/  LDG.E R6, desc[UR4][R14.64] ;  /* 0x000000040e067981 */ /* 0x001ea2000c1e1900 */
[----:B------:R-:W-:Y:S01]  /*06c0*/  IADD3 R10, P2, PT, R9, R12, RZ ;  /* 0x0000000c090a7210 */ /* 0x000fe20007f5e0ff */
[----:B------:R-:W-:-:S02]  /*06d0*/  IMAD.X R13, R23, 0x1, R15, P0 ;  /* 0x00000001170d7824 */ /* 0x000fc400000e060f */
[----:B------:R-:W2:Y:S01]  /*06e0*/  LDG.E R0, desc[UR4][R4.64] ;  /* 0x0000000404007981 */ /* 0x000ea2000c1e1900 */
[----:B------:R-:W-:Y:S01]  /*06f0*/  IADD3 R8, P0, PT, R9, R10, RZ ;  /* 0x0000000a09087210 */ /* 0x000fe20007f1e0ff */
[C---:B------:R-:W-:Y:S02]  /*0700*/  IMAD.X R11, R23.reuse, 0x1, R13, P2 ;  /* 0x00000001170b7824 */ /* 0x040fe400010e060d */
[----:B------:R-:W3:Y:S04]  /*0710*/  LDG.E R12, desc[UR4][R12.64] ;  /* 0x000000040c0c7981 */ /* 0x000ee8000c1e1900 */
[----:B------:R-:W3:Y:S01]  /*0720*/  LDG.E R21, desc[UR4][R4.64+0x4] ;  /* 0x0000040404157981 */ /* 0x000ee2000c1e1900 */
[----:B------:R-:W-:-:S03]  /*0730*/  IMAD.X R9, R23, 0x1, R11, P0 ;  /* 0x0000000117097824 */ /* 0x000fc600000e060b */
[----:B------:R-:W4:Y:S04]  /*0740*/  LDG.E R10, desc[UR4][R10.64] ;  /* 0x000000040a0a7981 */ /* 0x000f28000c1e1900 */
[----:B------:R-:W4:Y:S04]  /*0750*/  LDG.E R23, desc[UR4][R4.64+0x8] ;  /* 0x0000080404177981 */ /* 0x000f28000c1e1900 */
[----:B------:R-:W5:Y:S04]  /*0760*/  LDG.E R15, desc[UR4][R4.64+0xc] ;  /* 0x00000c04040f7981 */ /* 0x000f68000c1e1900 */
[----:B------:R-:W5:Y:S01]  /*0770*/  LDG.E R8, desc[UR4][R8.64] ;  /* 0x0000000408087981 */ /* 0x000f62000c1e1900 */
[----:B------:R-:W-:-:S05]  /*0780*/  IADD3 R16, P0, PT, R16, 0x4, RZ ;  /* 0x0000000410107810 */ /* 0x000fca0007f1e0ff */
[----:B------:R-:W-:Y:S02]  /*0790*/  IMAD.X R18, RZ, RZ, R18, P0 ;  /* 0x000000ffff127224 */ /* 0x000fe400000e0612 */
[----:B--2---:R-:W-:-:S04]  /*07a0*/  FFMA R0, R0, R6, R7 ;  /* 0x0000000600007223 */ /* 0x004fc80000000007 */
[----:B---3--:R-:W-:-:S04]  /*07b0*/  FFMA R0, R21, R12, R0 ;  /* 0x0000000c15007223 */ /* 0x008fc80000000000 */
[----:B----4-:R-:W-:-:S04]  /*07c0*/  FFMA R0, R23, R10, R0 ;  /* 0x0000000a17007223 */ /* 0x010fc80000000000 */
[----:B-----5:R-:W-:-:S07]  /*07d0*/  FFMA R7, R15, R8, R0 ;  /* 0x000000080f077223 */ /* 0x020fce0000000000 */
.L_x_3:
[----:B------:R-:W-:Y:S05]  /*07e0*/  @!P1 BRA `(.L_x_2) ;  /* 0x0000000000a09947 */ /* 0x000fea0003800000 */
[----:B------:R-:W-:Y:S02]  /*07f0*/  ISETP.NE.AND P1, PT, R20, 0x1, PT ;  /* 0x000000011400780c */ /* 0x000fe40003f25270 */
[----:B------:R-:W-:-:S04]  /*0800*/  LOP3.LUT R0, R17, 0x1, RZ, 0xc0, !PT ;  /* 0x0000000111007812 */ /* 0x000fc800078ec0ff */
[----:B------:R-:W-:-:S07]  /*0810*/  ISETP.NE.U32.AND P0, PT, R0, 0x1, PT ;  /* 0x000000010000780c */ /* 0x000fce0003f05070 */
[----:B------:R-:W-:Y:S06]  /*0820*/  @!P1 BRA `(.L_x_4) ;  /* 0x0000000000509947 */ /* 0x000fec0003800000 */
[----:B------:R-:W1:Y:S01]  /*0830*/  LDCU.128 UR8, c[0x0][0x380] ;  /* 0x00007000ff0877ac */ /* 0x000e620008000c00 */
[----:B------:R-:W-:Y:S01]  /*0840*/  IADD3 R0, P1, PT, R19, R16, RZ ;  /* 0x0000001013007210 */ /* 0x000fe20007f3e0ff */
[----:B------:R-:W-:-:S04]  /*0850*/  IMAD.WIDE.U32 R10, R16, R17, R2 ;  /* 0x00000011100a7225 */ /* 0x000fc800078e0002 */
[----:B------:R-:W-:Y:S02]  /*0860*/  IMAD R9, R18, R17, RZ ;  /* 0x0000001112097224 */ /* 0x000fe400078e02ff */
[----:B------:R-:W-:-:S03]  /*0870*/  IMAD.X R5, RZ, RZ, R18, P1 ;  /* 0x000000ffff057224 */ /* 0x000fc600008e0612 */
[----:B------:R-:W-:Y:S02]  /*0880*/  IADD3 R9, PT, PT, R11, R9, RZ ;  /* 0x000000090b097210 */ /* 0x000fe40007ffe0ff */
[----:B-1----:R-:W-:Y:S02]  /*0890*/  LEA R8, P1, R10, UR10, 0x2 ;  /* 0x0000000a0a087c11 */ /* 0x002fe4000f8210ff */
[----:B------:R-:W-:Y:S02]  /*08a0*/  LEA R4, P2, R0, UR8, 0x2 ;  /* 0x0000000800047c11 */ /* 0x000fe4000f8410ff */
[----:B------:R-:W-:Y:S02]  /*08b0*/  LEA.HI.X R9, R10, UR11, R9, 0x2, P1 ;  /* 0x0000000b0a097c11 */ /* 0x000fe400088f1409 */
[----:B------:R-:W-:Y:S02]  /*08c0*/  LEA.HI.X R5, R0, UR9, R5, 0x2, P2 ;  /* 0x0000000900057c11 */ /* 0x000fe400090f1405 */
[----:B------:R-:W-:-:S02]  /*08d0*/  LEA R10, P1, R17, R8, 0x2 ;  /* 0x00000008110a7211 */ /* 0x000fc400078210ff */
[----:B0-----:R-:W2:Y:S02]  /*08e0*/  LDG.E R8, desc[UR4][R8.64] ;  /* 0x0000000408087981 */ /* 0x001ea4000c1e1900 */
[----:B------:R-:W-:Y:S02]  /*08f0*/  LEA.HI.X R11, R17, R9, RZ, 0x2, P1 ;  /* 0x00000009110b7211 */ /* 0x000fe400008f14ff */
[----:B------:R-:W2:Y:S04]  /*0900*/  LDG.E R0, desc[UR4][R4.64] ;  /* 0x0000000404007981 */ /* 0x000ea8000c1e1900 */
[----:B------:R-:W3:Y:S04]  /*0910*/  LDG.E R13, desc[UR4][R4.64+0x4] ;  /* 0x00000404040d7981 */ /* 0x000ee8000c1e1900 */
[----:B------:R-:W3:Y:S01]  /*0920*/  LDG.E R10, desc[UR4][R10.64] ;  /* 0x000000040a0a7981 */ /* 0x000ee2000c1e1900 */
[----:B------:R-:W-:-:S05]  /*0930*/  IADD3 R16, P1, PT, R16, 0x2, RZ ;  /* 0x0000000210107810 */ /* 0x000fca0007f3e0ff */
[----:B------:R-:W-:Y:S02]  /*0940*/  IMAD.X R18, RZ, RZ, R18, P1 ;  /* 0x000000ffff127224 */ /* 0x000fe400008e0612 */
[----:B--2---:R-:W-:-:S04]  /*0950*/  FFMA R0, R0, R8, R7 ;  /* 0x0000000800007223 */ /* 0x004fc80000000007 */
[----:B---3--:R-:W-:-:S07]  /*0960*/  FFMA R7, R13, R10, R0 ;  /* 0x0000000a0d077223 */ /* 0x008fce0000000000 */
.L_x_4:
[----:B------:R-:W-:Y:S05]  /*0970*/  @P0 BRA `(.L_x_2) ;  /* 0x00000000003c0947 */ /* 0x000fea0003800000 */
[----:B------:R-:W1:Y:S01]  /*0980*/  LDCU.128 UR8, c[0x0][0x380] ;  /* 0x00007000ff0877ac */ /* 0x000e620008000c00 */
[----:B------:R-:W-:Y:S01]  /*0990*/  IMAD.MOV.U32 R8, RZ, RZ, R2 ;  /* 0x000000ffff087224 */ /* 0x000fe200078e0002 */
[----:B------:R-:W-:Y:S01]  /*09a0*/  IADD3 R0, P0, PT, R19, R16, RZ ;  /* 0x0000001013007210 */ /* 0x000fe20007f1e0ff */
[----:B------:R-:W-:Y:S02]  /*09b0*/  IMAD.MOV.U32 R9, RZ, RZ, R3 ;  /* 0x000000ffff097224 */ /* 0x000fe400078e0003 */
[----:B------:R-:W-:-:S04]  /*09c0*/  IMAD.WIDE.U32 R8, R16, R17, R8 ;  /* 0x0000001110087225 */ /* 0x000fc800078e0008 */
[----:B------:R-:W-:Y:S02]  /*09d0*/  IMAD R17, R18, R17, RZ ;  /* 0x0000001112117224 */ /* 0x000fe400078e02ff */
[----:B------:R-:W-:Y:S02]  /*09e0*/  IMAD.X R5, RZ, RZ, R18, P0 ;  /* 0x000000ffff057224 */ /* 0x000fe400000e0612 */
[----:B------:R-:W-:Y:S01]  /*09f0*/  IMAD.IADD R9, R9, 0x1, R17 ;  /* 0x0000000109097824 */ /* 0x000fe200078e0211 */
[----:B-1----:R-:W-:Y:S02]  /*0a00*/  LEA R4, P1, R0, UR8, 0x2 ;  /* 0x0000000800047c11 */ /* 0x002fe4000f8210ff */
[----:B------:R-:W-:Y:S02]  /*0a10*/  LEA R10, P0, R8, UR10, 0x2 ;  /* 0x0000000a080a7c11 */ /* 0x000fe4000f8010ff */
[----:B------:R-:W-:Y:S02]  /*0a20*/  LEA.HI.X R5, R0, UR9, R5, 0x2, P1 ;  /* 0x0000000900057c11 */ /* 0x000fe400088f1405 */
[----:B------:R-:W-:-:S03]  /*0a30*/  LEA.HI.X R11, R8, UR11, R9, 0x2, P0 ;  /* 0x0000000b080b7c11 */ /* 0x000fc600080f1409 */
[----:B0-----:R-:W2:Y:S04]  /*0a40*/  LDG.E R4, desc[UR4][R4.64] ;  /* 0x0000000404047981 */ /* 0x001ea8000c1e1900 */
[----:B------:R-:W2:Y:S02]  /*0a50*/  LDG.E R10, desc[UR4][R10.64] ;  /* 0x000000040a0a7981 */ /* 0x000ea4000c1e1900 */
[----:B--2---:R-:W-:-:S07]  /*0a60*/  FFMA R7, R4, R10, R7 ;  /* 0x0000000a04077223 */ /* 0x004fce0000000007 */
.L_x_2:
[----:B------:R-:W1:Y:S01]  /*0a70*/  LDC.64 R4, c[0x0][0x390] ;  /* 0x0000e400ff047b82 */ /* 0x000e620000000a00 */
[----:B------:R-:W-:-:S04]  /*0a80*/  IMAD.IADD R3, R2, 0x1, R19 ;  /* 0x0000000102037824 */ /* 0x000fc800078e0213 */
[----:B-1----:R-:W-:-:S05]  /*0a90*/  IMAD.WIDE R2, R3, 0x4, R4 ;  /* 0x0000000403027825 */ /* 0x002fca00078e0204 */
[----:B0-----:R-:W-:Y:S01]  /*0aa0*/  STG.E desc[UR4][R2.64], R7 ;  /* 0x0000000702007986 */ /* 0x001fe2000c101904 */
[----:B------:R-:W-:Y:S05]  /*0ab0*/  EXIT ;  /* 0x000000000000794d */ /* 0x000fea0003800000 */
.L_x_5:
[----:B------:R-:W-:-:S00]  /*0ac0*/  BRA `(.L_x_5) ;  /* 0xfffffffc00fc7947 */ /* 0x000fc0000383ffff */
[----:B------:R-:W-:-:S00]  /*0ad0*/  NOP ;  /* 0x0000000000007918 */ /* 0x000fc00000000000 */
        /* <DEDUP_REMOVED lines=10> */
.L_x_9:


//--------------------- .text._Z10blurKernelPhS_ii --------------------------
	.section	.text._Z10blurKernelPhS_ii,"ax",@progbits
	.align	128
        .global         _Z10blurKernelPhS_ii
        .type           _Z10blurKernelPhS_ii,@function
        .size           _Z10blurKernelPhS_ii,(.L_x_8 - _Z10blurKernelPhS_ii)
        .other          _Z10blurKernelPhS_ii,@"STO_CUDA_ENTRY STV_DEFAULT"
_Z10blurKernelPhS_ii:
.text._Z10blurKernelPhS_ii:
[----:B------:R-:W-:Y:S01]  /*0000*/  LDC R1, c[0x0][0x37c] ;  /* 0x0000df00ff017b82 */ /* 0x000fe20000000800 */
[----:B------:R-:W0:Y:S07]  /*0010*/  S2R R5, SR_TID.Y ;  /* 0x0000000000057919 */ /* 0x000e2e0000002200 */
[----:B------:R-:W1:Y:S01]  /*0020*/  LDC R14, c[0x0][0x360] ;  /* 0x0000d800ff0e7b82 */ /* 0x000e620000000800 */
[----:B------:R-:W2:Y:S01]  /*0030*/  LDCU.64 UR6, c[0x0][0x390] ;  /* 0x00007200ff0677ac */ /* 0x000ea20008000a00 */
[----:B------:R-:W1:Y:S06]  /*0040*/  S2R R3, SR_TID.X ;  /* 0x0000000000037919 */ /* 0x000e6c0000002100 */
[----:B------:R-:W0:Y:S08]  /*0050*/  S2UR UR5, SR_CTAID.Y ;  /* 0x00000000000579c3 */ /* 0x000e300000002600 */
[----:B------:R-:W0:Y:S08]  /*0060*/  LDC R16, c[0x0][0x364] ;  /* 0x0000d900ff107b82 */ /* 0x000e300000000800 */
[----:B------:R-:W1:Y:S01]  /*0070*/  S2UR UR4, SR_CTAID.X ;  /* 0x00000000000479c3 */ /* 0x000e620000002500 */
[----:B0-----:R-:W-:-:S05]  /*0080*/  IMAD R16, R16, UR5, R5 ;  /* 0x0000000510107c24 */ /* 0x001fca000f8e0205 */
[----:B--2---:R-:W-:Y:S01]  /*0090*/  ISETP.GE.AND P0, PT, R16, UR7, PT ;  /* 0x0000000710007c0c */ /* 0x004fe2000bf06270 */
[----:B-1----:R-:W-:-:S05]  /*00a0*/  IMAD R14, R14, UR4, R3 ;  /* 0x000000040e0e7c24 */ /* 0x002fca000f8e0203 */
[----:B------:R-:W-:-:S13]  /*00b0*/  ISETP.GE.OR P0, PT, R14, UR6, P0 ;  /* 0x000000060e007c0c */ /* 0x000fda0008706670 */
[----:B------:R-:W-:Y:S05]  /*00c0*/  @P0 EXIT ;  /* 0x000000000000094d */ /* 0x000fea0003800000 */
[----:B------:R-:W-:Y:S01]  /*00d0*/  VIADD R27, R16, 0xfffffffe ;  /* 0xfffffffe101b7836 */ /* 0x000fe20000000000 */
[----:B------:R-:W0:Y:S01]  /*00e0*/  LDCU.64 UR8, c[0x0][0x380] ;  /* 0x00007000ff0877ac */ /* 0x000e220008000a00 */
[C---:B------:R-:W-:Y:S01]  /*00f0*/  VIADD R10, R14.reuse, 0xffffffff ;  /* 0xffffffff0e0a7836 */ /* 0x040fe20000000000 */
[----:B------:R-:W-:Y:S01]  /*0100*/  SHF.R.S32.HI R11, RZ, 0x1f, R14 ;  /* 0x0000001fff0b7819 */ /* 0x000fe2000001140e */
[----:B------:R-:W-:Y:S01]  /*0110*/  VIADD R21, R14, 0xfffffffe ;  /* 0xfffffffe0e157836 */ /* 0x000fe20000000000 */
[C---:B------:R-:W-:Y:S01]  /*0120*/  ISETP.GE.AND P1, PT, R27.reuse, UR7, PT ;  /* 0x000000071b007c0c */ /* 0x040fe2000bf26270 */
[----:B------:R-:W1:Y:S01]  /*0130*/  LDCU.64 UR4, c[0x0][0x358] ;  /* 0x00006b00ff0477ac */ /* 0x000e620008000a00 */
[----:B------:R-:W-:Y:S01]  /*0140*/  LOP3.LUT R0, R10, R27, RZ, 0xfc, !PT ;  /* 0x0000001b0a007212 */ /* 0x000fe200078efcff */
[----:B------:R-:W-:Y:S01]  /*0150*/  IMAD R29, R27, UR6, RZ ;  /* 0x000000061b1d7c24 */ /* 0x000fe2000f8e02ff */
[----:B------:R-:W-:Y:S02]  /*0160*/  ISETP.GE.OR P2, PT, R21, UR6, P1 ;  /* 0x0000000615007c0c */ /* 0x000fe40008f46670 */
[----:B------:R-:W-:-:S02]  /*0170*/  ISETP.GE.AND P4, PT, R0, RZ, PT ;  /* 0x000000ff0000720c */ /* 0x000fc40003f86270 */
[----:B------:R-:W-:Y:S02]  /*0180*/  LOP3.LUT R0, R21, R27, RZ, 0xfc, !PT ;  /* 0x0000001b15007212 */ /* 0x000fe400078efcff */
[----:B------:R-:W-:Y:S02]  /*0190*/  ISETP.GT.OR P4, PT, R14, UR6, !P4 ;  /* 0x000000060e007c0c */ /* 0x000fe4000e784670 */
[----:B------:R-:W-:Y:S02]  /*01a0*/  ISETP.LT.OR P2, PT, R0, RZ, P2 ;  /* 0x000000ff0000720c */ /* 0x000fe40001741670 */
[----:B------:R-:W-:Y:S02]  /*01b0*/  ISETP.GE.OR P4, PT, R27, UR7, P4 ;  /* 0x000000071b007c0c */ /* 0x000fe4000a786670 */
[--C-:B------:R-:W-:Y:S02]  /*01c0*/  SHF.R.S32.HI R0, RZ, 0x1f, R29.reuse ;  /* 0x0000001fff007819 */ /* 0x100fe4000001141d */
[----:B0-----:R-:W-:-:S02]  /*01d0*/  IADD3 R2, P0, P3, R14, UR8, R29 ;  /* 0x000000080e027c10 */ /* 0x001fc4000fb1e01d */
[----:B------:R-:W-:Y:S02]  /*01e0*/  LOP3.LUT R4, R14, R27, RZ, 0xfc, !PT ;  /* 0x0000001b0e047212 */ /* 0x000fe400078efcff */
[----:B------:R-:W-:Y:S01]  /*01f0*/  IADD3.X R3, PT, PT, R11, UR9, R0, P0, P3 ;  /* 0x000000090b037c10 */ /* 0x000fe200087e6400 */
[----:B------:R-:W-:Y:S01]  /*0200*/  IMAD.MOV.U32 R0, RZ, RZ, RZ ;  /* 0x000000ffff007224 */ /* 0x000fe200078e00ff */
[----:B------:R-:W-:-:S03]  /*0210*/  ISETP.GE.AND P5, PT, R4, RZ, PT ;  /* 0x000000ff0400720c */ /* 0x000fc60003fa6270 */
[----:B-1----:R-:W2:Y:S01]  /*0220*/  @!P4 LDG.E.U8 R13, desc[UR4][R2.64+-0x1] ;  /* 0xffffff04020dc981 */ /* 0x002ea2000c1e1100 */
[----:B------:R-:W-:-:S03]  /*0230*/  ISETP.GE.OR P5, PT, R27, UR7, !P5 ;  /* 0x000000071b007c0c */ /* 0x000fc6000efa6670 */
[----:B------:R-:W2:Y:S10]  /*0240*/  @!P2 LDG.E.U8 R0, desc[UR4][R2.64+-0x2] ;  /* 0xfffffe040200a981 */ /* 0x000eb4000c1e1100 */
[----:B------:R-:W-:-:S05]  /*0250*/  @!P5 IMAD.IADD R4, R14, 0x1, R29 ;  /* 0x000000010e04d824 */ /* 0x000fca00078e021d */
[----:B------:R-:W-:-:S04]  /*0260*/  @!P5 IADD3 R8, P0, PT, R4, UR8, RZ ;  /* 0x000000080408dc10 */ /* 0x000fc8000ff1e0ff */
[----:B------:R-:W-:-:S05]  /*0270*/  @!P5 LEA.HI.X.SX32 R9, R4, UR9, 0x1, P0 ;  /* 0x000000090409dc11 */ /* 0x000fca00080f0eff */
[----:B------:R0:W3:Y:S01]  /*0280*/  @!P5 LDG.E.U8 R23, desc[UR4][R8.64] ;  /* 0x000000040817d981 */ /* 0x0000e2000c1e1100 */
[----:B------:R-:W-:-:S04]  /*0290*/  VIADD R29, R29, UR6 ;  /* 0x000000061d1d7c36 */ /* 0x000fc80008000000 */
[----:B------:R-:W-:Y:S01]  /*02a0*/  VIADD R15, R29, UR6 ;  /* 0x000000061d0f7c36 */ /* 0x000fe20008000000 */
[--C-:B------:R-:W-:Y:S02]  /*02b0*/  SHF.R.S32.HI R6, RZ, 0x1f, R29.reuse ;  /* 0x0000001fff067819 */ /* 0x100fe4000001141d */
[----:B------:R-:W-:Y:S01]  /*02c0*/  IADD3 R4, P0, P3, R14, UR8, R29 ;  /* 0x000000080e047c10 */ /* 0x000fe2000fb1e01d */
[----:B------:R-:W-:Y:S01]  /*02d0*/  VIADD R19, R15, UR6 ;  /* 0x000000060f137c36 */ /* 0x000fe20008000000 */
[--C-:B------:R-:W-:Y:S02]  /*02e0*/  SHF.R.S32.HI R12, RZ, 0x1f, R15.reuse ;  /* 0x0000001fff0c7819 */ /* 0x100fe4000001140f */
[----:B------:R-:W-:Y:S01]  /*02f0*/  IADD3.X R5, PT, PT, R11, UR9, R6, P0, P3 ;  /* 0x000000090b057c10 */ /* 0x000fe200087e6406 */
[----:B------:R-:W-:Y:S01]  /*0300*/  VIADD R25, R16, 0xffffffff ;  /* 0xffffffff10197836 */ /* 0x000fe20000000000 */
[----:B------:R-:W-:Y:S01]  /*0310*/  IADD3 R6, P0, P3, R14, UR8, R15 ;  /* 0x000000080e067c10 */ /* 0x000fe2000fb1e00f */
[----:B------:R-:W-:Y:S01]  /*0320*/  VIADD R17, R19, UR6 ;  /* 0x0000000613117c36 */ /* 0x000fe20008000000 */
[----:B------:R-:W-:-:S02]  /*0330*/  SHF.R.S32.HI R18, RZ, 0x1f, R19 ;  /* 0x0000001fff127819 */ /* 0x000fc40000011413 */
[C---:B------:R-:W-:Y:S02]  /*0340*/  IADD3.X R7, PT, PT, R11.reuse, UR9, R12, P0, P3 ;  /* 0x000000090b077c10 */ /* 0x040fe400087e640c */
[----:B0-----:R-:W-:Y:S02]  /*0350*/  IADD3 R8, P0, P3, R14, UR8, R19 ;  /* 0x000000080e087c10 */ /* 0x001fe4000fb1e013 */
[----:B------:R-:W-:Y:S02]  /*0360*/  LOP3.LUT R12, R10, R25, RZ, 0xfc, !PT ;  /* 0x000000190a0c7212 */ /* 0x000fe400078efcff */
[----:B------:R-:W-:Y:S02]  /*0370*/  IADD3.X R9, PT, PT, R11, UR9, R18, P0, P3 ;  /* 0x000000090b097c10 */ /* 0x000fe400087e6412 */
[--C-:B------:R-:W-:Y:S02]  /*0380*/  SHF.R.S32.HI R18, RZ, 0x1f, R17.reuse ;  /* 0x0000001fff127819 */ /* 0x100fe40000011411 */
[----:B------:R-:W-:-:S02]  /*0390*/  IADD3 R10, P0, P6, R14, UR8, R17 ;  /* 0x000000080e0a7c10 */ /* 0x000fc4000fe1e011 */
[----:B------:R-:W-:Y:S02]  /*03a0*/  ISETP.GE.AND P3, PT, R12, RZ, PT ;  /* 0x000000ff0c00720c */ /* 0x000fe40003f66270 */
[C---:B------:R-:W-:Y:S01]  /*03b0*/  LOP3.LUT R12, R14.reuse, R25, RZ, 0xfc, !PT ;  /* 0x000000190e0c7212 */ /* 0x040fe200078efcff */
[----:B------:R-:W-:Y:S01]  /*03c0*/  VIADD R22, R14, 0x1 ;  /* 0x000000010e167836 */ /* 0x000fe20000000000 */
[----:B------:R-:W-:Y:S02]  /*03d0*/  IADD3.X R11, PT, PT, R11, UR9, R18, P0, P6 ;  /* 0x000000090b0b7c10 */ /* 0x000fe400087ec412 */
[----:B------:R-:W-:Y:S02]  /*03e0*/  ISETP.GE.AND P0, PT, R12, RZ, PT ;  /* 0x000000ff0c00720c */ /* 0x000fe40003f06270 */
[C---:B------:R-:W-:Y:S02]  /*03f0*/  LOP3.LUT R12, R22.reuse, R27, RZ, 0xfc, !PT ;  /* 0x0000001b160c7212 */ /* 0x040fe400078efcff */
[----:B------:R-:W-:-:S02]  /*0400*/  ISETP.GE.OR P6, PT, R22, UR6, P1 ;  /* 0x0000000616007c0c */ /* 0x000fc40008fc6670 */
[----:B------:R-:W-:Y:S01]  /*0410*/  ISETP.GT.U32.OR P0, PT, R16, UR7, !P0 ;  /* 0x0000000710007c0c */ /* 0x000fe2000c704470 */
[----:B------:R-:W-:Y:S01]  /*0420*/  VIADD R20, R14, 0x2 ;  /* 0x000000020e147836 */ /* 0x000fe20000000000 */
[----:B------:R-:W-:Y:S02]  /*0430*/  ISETP.LT.OR P6, PT, R12, RZ, P6 ;  /* 0x000000ff0c00720c */ /* 0x000fe400037c1670 */
[----:B------:R-:W-:Y:S01]  /*0440*/  LOP3.LUT R12, R21, R25, RZ, 0xfc, !PT ;  /* 0x00000019150c7212 */ /* 0x000fe200078efcff */
[----:B------:R-:W-:Y:S01]  /*0450*/  IMAD.MOV.U32 R18, RZ, RZ, RZ ;  /* 0x000000ffff127224 */ /* 0x000fe200078e00ff */
[C---:B------:R-:W-:Y:S01]  /*0460*/  LOP3.LUT R27, R20.reuse, R27, RZ, 0xfc, !PT ;  /* 0x0000001b141b7212 */ /* 0x040fe200078efcff */
[----:B------:R-:W-:Y:S01]  /*0470*/  @!P2 IMAD.MOV.U32 R18, RZ, RZ, 0x1 ;  /* 0x00000001ff12a424 */ /* 0x000fe200078e00ff */
[----:B------:R-:W-:Y:S02]  /*0480*/  ISETP.GE.OR P1, PT, R20, UR6, P1 ;  /* 0x0000000614007c0c */ /* 0x000fe40008f26670 */
[----:B------:R-:W-:-:S02]  /*0490*/  ISETP.GE.AND P2, PT, R12, RZ, PT ;  /* 0x000000ff0c00720c */ /* 0x000fc40003f46270 */
[----:B------:R-:W-:Y:S01]  /*04a0*/  ISETP.LT.OR P1, PT, R27, RZ, P1 ;  /* 0x000000ff1b00720c */ /* 0x000fe20000f21670 */
[----:B------:R-:W-:Y:S01]  /*04b0*/  @!P0 IMAD.IADD R29, R14, 0x1, R29 ;  /* 0x000000010e1d8824 */ /* 0x000fe200078e021d */
[----:B------:R-:W-:Y:S01]  /*04c0*/  ISETP.GE.OR P2, PT, R21, UR6, !P2 ;  /* 0x0000000615007c0c */ /* 0x000fe2000d746670 */
[----:B------:R-:W-:Y:S01]  /*04d0*/  @!P4 VIADD R18, R18, 0x1 ;  /* 0x000000011212c836 */ /* 0x000fe20000000000 */
[----:B------:R-:W-:Y:S01]  /*04e0*/  ISETP.GT.OR P3, PT, R14, UR6, !P3 ;  /* 0x000000060e007c0c */ /* 0x000fe2000df64670 */
[----:B------:R-:W4:Y:S01]  /*04f0*/  @!P6 LDG.E.U8 R27, desc[UR4][R2.64+0x1] ;  /* 0x00000104021be981 */ /* 0x000f22000c1e1100 */
[----:B------:R-:W-:Y:S02]  /*0500*/  ISETP.GT.U32.OR P2, PT, R16, UR7, P2 ;  /* 0x0000000710007c0c */ /* 0x000fe40009744470 */
[----:B------:R-:W-:Y:S02]  /*0510*/  LOP3.LUT R24, R22, R25, RZ, 0xfc, !PT ;  /* 0x0000001916187212 */ /* 0x000fe400078efcff */
[----:B------:R-:W-:-:S13]  /*0520*/  ISETP.GT.U32.OR P3, PT, R16, UR7, P3 ;  /* 0x0000000710007c0c */ /* 0x000fda0009f64470 */
[----:B------:R-:W5:Y:S01]  /*0530*/  @!P3 LDG.E.U8 R26, desc[UR4][R4.64+-0x1] ;  /* 0xffffff04041ab981 */ /* 0x000f62000c1e1100 */
[----:B--2---:R-:W-:Y:S01]  /*0540*/  @!P4 IMAD.IADD R0, R0, 0x1, R13 ;  /* 0x000000010000c824 */ /* 0x004fe200078e020d */
[----:B------:R-:W-:-:S04]  /*0550*/  @!P0 IADD3 R12, P4, PT, R29, UR8, RZ ;  /* 0x000000081d0c8c10 */ /* 0x000fc8000ff9e0ff */
[----:B------:R-:W-:Y:S02]  /*0560*/  @!P0 LEA.HI.X.SX32 R13, R29, UR9, 0x1, P4 ;  /* 0x000000091d0d8c11 */ /* 0x000fe4000a0f0eff */
[----:B------:R-:W-:Y:S01]  /*0570*/  ISETP.GE.AND P4, PT, R24, RZ, PT ;  /* 0x000000ff1800720c */ /* 0x000fe20003f86270 */
[----:B------:R-:W2:Y:S03]  /*0580*/  @!P1 LDG.E.U8 R29, desc[UR4][R2.64+0x2] ;  /* 0x00000204021d9981 */ /* 0x000ea6000c1e1100 */
[----:B------:R-:W-:Y:S01]  /*0590*/  ISETP.GE.OR P4, PT, R22, UR6, !P4 ;  /* 0x0000000616007c0c */ /* 0x000fe2000e786670 */
[----:B------:R-:W5:Y:S03]  /*05a0*/  @!P2 LDG.E.U8 R24, desc[UR4][R4.64+-0x2] ;  /* 0xfffffe040418a981 */ /* 0x000f66000c1e1100 */
[----:B------:R-:W-:Y:S01]  /*05b0*/  ISETP.GT.U32.OR P4, PT, R16, UR7, P4 ;  /* 0x0000000710007c0c */ /* 0x000fe2000a784470 */
[----:B------:R0:W5:Y:S01]  /*05c0*/  @!P0 LDG.E.U8 R13, desc[UR4][R12.64] ;  /* 0x000000040c0d8981 */ /* 0x000162000c1e1100 */
[----:B---3--:R-:W-:-:S11]  /*05d0*/  @!P5 IMAD.IADD R0, R0, 0x1, R23 ;  /* 0x000000010000d824 */ /* 0x008fd600078e0217 */
[----:B------:R-:W3:Y:S01]  /*05e0*/  @!P4 LDG.E.U8 R23, desc[UR4][R4.64+0x1] ;  /* 0x000001040417c981 */ /* 0x000ee2000c1e1100 */
[----:B------:R-:W-:Y:S01]  /*05f0*/  LOP3.LUT R25, R20, R25, RZ, 0xfc, !PT ;  /* 0x0000001914197212 */ /* 0x000fe200078efcff */
[----:B------:R-:W-:-:S03]  /*0600*/  @!P5 VIADD R18, R18, 0x1 ;  /* 0x000000011212d836 */ /* 0x000fc60000000000 */
[----:B------:R-:W-:Y:S01]  /*0610*/  ISETP.GE.AND P5, PT, R25, RZ, PT ;  /* 0x000000ff1900720c */ /* 0x000fe20003fa6270 */
[----:B------:R-:W-:-:S04]  /*0620*/  @!P6 VIADD R18, R18, 0x1 ;  /* 0x000000011212e836 */ /* 0x000fc80000000000 */
[----:B------:R-:W-:-:S04]  /*0630*/  @!P1 VIADD R18, R18, 0x1 ;  /* 0x0000000112129836 */ /* 0x000fc80000000000 */
[----:B------:R-:W-:-:S04]  /*0640*/  @!P2 VIADD R18, R18, 0x1 ;  /* 0x000000011212a836 */ /* 0x000fc80000000000 */
[----:B------:R-:W-:-:S04]  /*0650*/  @!P3 VIADD R18, R18, 0x1 ;  /* 0x000000011212b836 */ /* 0x000fc80000000000 */
[----:B------:R-:W-:-:S04]  /*0660*/  @!P0 VIADD R18, R18, 0x1 ;  /* 0x0000000112128836 */ /* 0x000fc80000000000 */
[----:B------:R-:W-:Y:S02]  /*0670*/  @!P4 VIADD R18, R18, 0x1 ;  /* 0x000000011212c836 */ /* 0x000fe40000000000 */
[----:B----4-:R-:W-:Y:S01]  /*0680*/  @!P6 IMAD.IADD R0, R0, 0x1, R27 ;  /* 0x000000010000e824 */ /* 0x010fe200078e021b */
[----:B------:R-:W-:Y:S02]  /*0690*/  ISETP.GE.OR P6, PT, R20, UR6, !P5 ;  /* 0x0000000614007c0c */ /* 0x000fe4000efc6670 */
[----:B------:R-:W-:-:S04]  /*06a0*/  ISETP.GT.AND P5, PT, R14, 0x1, PT ;  /* 0x000000010e00780c */ /* 0x000fc80003fa4270 */
[----:B------:R-:W-:Y:S01]  /*06b0*/  ISETP.LT.AND P5, PT, R21, UR6, P5 ;  /* 0x0000000615007c0c */ /* 0x000fe2000afa1270 */
[----:B0-----:R-:W-:Y:S02]  /*06c0*/  VIADD R12, R16, 0x1 ;  /* 0x00000001100c7836 */ /* 0x001fe40000000000 */
[----:B--2---:R-:W-:Y:S01]  /*06d0*/  @!P1 IMAD.IADD R0, R0, 0x1, R29 ;  /* 0x0000000100009824 */ /* 0x004fe200078e021d */
[----:B------:R-:W-:Y:S02]  /*06e0*/  ISETP.GT.U32.OR P1, PT, R16, UR7, P6 ;  /* 0x0000000710007c0c */ /* 0x000fe4000b724470 */
[----:B------:R-:W-:Y:S01]  /*06f0*/  ISETP.GE.AND P6, PT, R14, RZ, PT ;  /* 0x000000ff0e00720c */ /* 0x000fe20003fc6270 */
[----:B-----5:R-:W-:-:S04]  /*0700*/  @!P2 IMAD.IADD R0, R0, 0x1, R24 ;  /* 0x000000010000a824 */ /* 0x020fc800078e0218 */
[----:B------:R-:W-:Y:S01]  /*0710*/  @!P3 IMAD.IADD R0, R0, 0x1, R26 ;  /* 0x000000010000b824 */ /* 0x000fe200078e021a */
[----:B------:R-:W-:-:S04]  /*0720*/  ISETP.GT.AND P3, PT, R14, RZ, PT ;  /* 0x000000ff0e00720c */ /* 0x000fc80003f64270 */
[----:B------:R-:W-:Y:S01]  /*0730*/  ISETP.LE.AND P3, PT, R14, UR6, P3 ;  /* 0x000000060e007c0c */ /* 0x000fe20009f63270 */
[----:B------:R-:W-:Y:S01]  /*0740*/  @!P0 IMAD.IADD R0, R0, 0x1, R13 ;  /* 0x0000000100008824 */ /* 0x000fe200078e020d */
[----:B------:R-:W2:Y:S01]  /*0750*/  @!P1 LDG.E.U8 R5, desc[UR4][R4.64+0x2] ;  /* 0x0000020404059981 */ /* 0x000ea2000c1e1100 */
[C---:B------:R-:W-:Y:S01]  /*0760*/  @P6 IMAD.IADD R3, R14.reuse, 0x1, R15 ;  /* 0x000000010e036824 */ /* 0x040fe200078e020f */
[----:B------:R-:W-:Y:S02]  /*0770*/  ISETP.GT.AND P2, PT, R14, -0x2, PT ;  /* 0xfffffffe0e00780c */ /* 0x000fe40003f44270 */
[----:B------:R-:W4:Y:S01]  /*0780*/  @P5 LDG.E.U8 R13, desc[UR4][R6.64+-0x2] ;  /* 0xfffffe04060d5981 */ /* 0x000f22000c1e1100 */
[----:B---3--:R-:W-:Y:S01]  /*0790*/  @!P4 IMAD.IADD R0, R0, 0x1, R23 ;  /* 0x000000010000c824 */ /* 0x008fe200078e0217 */
[----:B------:R-:W-:Y:S02]  /*07a0*/  @P6 IADD3 R2, P4, PT, R3, UR8, RZ ;  /* 0x0000000803026c10 */ /* 0x000fe4000ff9e0ff */
[----:B------:R-:W-:-:S02]  /*07b0*/  ISETP.LT.AND P2, PT, R22, UR6, P2 ;  /* 0x0000000616007c0c */ /* 0x000fc40009741270 */
[----:B------:R-:W-:Y:S01]  /*07c0*/  ISETP.GT.AND P0, PT, R14, -0x3, PT ;  /* 0xfffffffd0e00780c */ /* 0x000fe20003f04270 */
[----:B------:R-:W3:Y:S01]  /*07d0*/  @P3 LDG.E.U8 R21, desc[UR4][R6.64+-0x1] ;  /* 0xffffff0406153981 */ /* 0x000ee2000c1e1100 */
[----:B------:R-:W-:Y:S02]  /*07e0*/  @P6 LEA.HI.X.SX32 R3, R3, UR9, 0x1, P4 ;  /* 0x0000000903036c11 */ /* 0x000fe4000a0f0eff */
[----:B------:R-:W-:Y:S02]  /*07f0*/  ISETP.LT.AND P0, PT, R20, UR6, P0 ;  /* 0x0000000614007c0c */ /* 0x000fe40008701270 */
[----:B------:R-:W-:Y:S02]  /*0800*/  ISETP.GE.U32.OR P4, PT, R12, UR7, !P5 ;  /* 0x000000070c007c0c */ /* 0x000fe4000ef86470 */
[----:B------:R-:W5:Y:S04]  /*0810*/  @P6 LDG.E.U8 R3, desc[UR4][R2.64] ;  /* 0x0000000402036981 */ /* 0x000f68000c1e1100 */
[----:B------:R-:W5:Y:S05]  /*0820*/  @P2 LDG.E.U8 R23, desc[UR4][R6.64+0x1] ;  /* 0x0000010406172981 */ /* 0x000f6a000c1e1100 */
[----:B------:R-:W5:Y:S04]  /*0830*/  @P0 LDG.E.U8 R25, desc[UR4][R6.64+0x2] ;  /* 0x0000020406190981 */ /* 0x000f68000c1e1100 */
[----:B------:R-:W5:Y:S01]  /*0840*/  @!P4 LDG.E.U8 R27, desc[UR4][R8.64+-0x2] ;  /* 0xfffffe04081bc981 */ /* 0x000f62000c1e1100 */
[----:B------:R-:W-:-:S04]  /*0850*/  @!P1 VIADD R18, R18, 0x1 ;  /* 0x0000000112129836 */ /* 0x000fc80000000000 */
[----:B------:R-:W-:-:S04]  /*0860*/  @P5 VIADD R18, R18, 0x1 ;  /* 0x0000000112125836 */ /* 0x000fc80000000000 */
[----:B------:R-:W-:-:S04]  /*0870*/  @P3 VIADD R18, R18, 0x1 ;  /* 0x0000000112123836 */ /* 0x000fc80000000000 */
[----:B------:R-:W-:-:S04]  /*0880*/  @P6 VIADD R18, R18, 0x1 ;  /* 0x0000000112126836 */ /* 0x000fc80000000000 */
[----:B------:R-:W-:-:S04]  /*0890*/  @P2 VIADD R18, R18, 0x1 ;  /* 0x0000000112122836 */ /* 0x000fc80000000000 */
[----:B------:R-:W-:-:S04]  /*08a0*/  @P0 VIADD R18, R18, 0x1 ;  /* 0x0000000112120836 */ /* 0x000fc80000000000 */
[----:B------:R-:W-:Y:S02]  /*08b0*/  @!P4 VIADD R18, R18, 0x1 ;  /* 0x000000011212c836 */ /* 0x000fe40000000000 */
[----:B--2---:R-:W-:Y:S01]  /*08c0*/  @!P1 IMAD.IADD R0, R0, 0x1, R5 ;  /* 0x0000000100009824 */ /* 0x004fe200078e0205 */
[----:B------:R-:W-:-:S03]  /*08d0*/  ISETP.GE.U32.OR P1, PT, R12, UR7, !P6 ;  /* 0x000000070c007c0c */ /* 0x000fc6000f726470 */
[----:B----4-:R-:W-:-:S04]  /*08e0*/  @P5 IMAD.IADD R0, R0, 0x1, R13 ;  /* 0x0000000100005824 */ /* 0x010fc800078e020d */
[----:B---3--:R-:W-:-:S04]  /*08f0*/  @P3 IMAD.IADD R0, R0, 0x1, R21 ;  /* 0x0000000100003824 */ /* 0x008fc800078e0215 */
[----:B-----5:R-:W-:-:S04]  /*0900*/  @P6 IMAD.IADD R0, R0, 0x1, R3 ;  /* 0x0000000100006824 */ /* 0x020fc800078e0203 */
[----:B------:R-:W-:Y:S02]  /*0910*/  @P2 IMAD.IADD R0, R0, 0x1, R23 ;  /* 0x0000000100002824 */ /* 0x000fe400078e0217 */
[----:B------:R-:W-:Y:S02]  /*0920*/  @!P1 IMAD.IADD R19, R14, 0x1, R19 ;  /* 0x000000010e139824 */ /* 0x000fe400078e0213 */
[----:B------:R-:W-:-:S04]  /*0930*/  @P0 IMAD.IADD R0, R0, 0x1, R25 ;  /* 0x0000000100000824 */ /* 0x000fc800078e0219 */
[----:B------:R-:W-:Y:S01]  /*0940*/  @!P4 IMAD.IADD R0, R0, 0x1, R27 ;  /* 0x000000010000c824 */ /* 0x000fe200078e021b */
[----:B------:R-:W-:-:S04]  /*0950*/  @!P1 IADD3 R2, P4, PT, R19, UR8, RZ ;  /* 0x0000000813029c10 */ /* 0x000fc8000ff9e0ff */
[----:B------:R-:W-:Y:S02]  /*0960*/  @!P1 LEA.HI.X.SX32 R3, R19, UR9, 0x1, P4 ;  /* 0x0000000913039c11 */ /* 0x000fe4000a0f0eff */
[----:B------:R-:W-:-:S04]  /*0970*/  ISETP.GE.U32.OR P4, PT, R12, UR7, !P3 ;  /* 0x000000070c007c0c */ /* 0x000fc8000df86470 */
[----:B------:R-:W2:Y:S09]  /*0980*/  @!P1 LDG.E.U8 R3, desc[UR4][R2.64] ;  /* 0x0000000402039981 */ /* 0x000eb2000c1e1100 */
[----:B------:R-:W3:Y:S01]  /*0990*/  @!P4 LDG.E.U8 R5, desc[UR4][R8.64+-0x1] ;  /* 0xffffff040805c981 */ /* 0x000ee2000c1e1100 */
[----:B------:R-:W-:-:S05]  /*09a0*/  VIADD R16, R16, 0x2 ;  /* 0x0000000210107836 */ /* 0x000fca0000000000 */
[----:B------:R-:W-:Y:S01]  /*09b0*/  ISETP.GE.U32.OR P6, PT, R16, UR7, !P6 ;  /* 0x0000000710007c0c */ /* 0x000fe2000f7c6470 */
[----:B------:R-:W-:-:S04]  /*09c0*/  @!P4 VIADD R18, R18, 0x1 ;  /* 0x000000011212c836 */ /* 0x000fc80000000000 */
[----:B------:R-:W-:-:S08]  /*09d0*/  @!P1 VIADD R18, R18, 0x1 ;  /* 0x0000000112129836 */ /* 0x000fd00000000000 */
[----:B------:R-:W-:Y:S01]  /*09e0*/  @!P6 IMAD.IADD R17, R14, 0x1, R17 ;  /* 0x000000010e11e824 */ /* 0x000fe200078e0211 */
[C---:B------:R-:W-:Y:S02]  /*09f0*/  ISETP.GE.U32.OR P5, PT, R16.reuse, UR7, !P5 ;  /* 0x0000000710007c0c */ /* 0x040fe4000efa6470 */
[----:B------:R-:W-:-:S11]  /*0a00*/  ISETP.GE.U32.OR P3, PT, R16, UR7, !P3 ;  /* 0x0000000710007c0c */ /* 0x000fd6000df66470 */
[----:B------:R-:W4:Y:S01]  /*0a10*/  @!P5 LDG.E.U8 R13, desc[UR4][R10.64+-0x2] ;  /* 0xfffffe040a0dd981 */ /* 0x000f22000c1e1100 */
[----:B---3--:R-:W-:Y:S01]  /*0a20*/  @!P4 IMAD.IADD R0, R0, 0x1, R5 ;  /* 0x000000010000c824 */ /* 0x008fe200078e0205 */
[----:B------:R-:W-:-:S03]  /*0a30*/  ISETP.GE.U32.OR P4, PT, R12, UR7, !P2 ;  /* 0x000000070c007c0c */ /* 0x000fc6000d786470 */
[----:B--2---:R-:W-:Y:S01]  /*0a40*/  @!P1 IMAD.IADD R0, R0, 0x1, R3 ;  /* 0x0000000100009824 */ /* 0x004fe200078e0203 */
[----:B------:R-:W-:-:S04]  /*0a50*/  @!P6 IADD3 R4, P1, PT, R17, UR8, RZ ;  /* 0x000000081104ec10 */ /* 0x000fc8000ff3e0ff */
[----:B------:R-:W-:Y:S02]  /*0a60*/  @!P6 LEA.HI.X.SX32 R5, R17, UR9, 0x1, P1 ;  /* 0x000000091105ec11 */ /* 0x000fe400088f0eff */
[----:B------:R-:W-:Y:S01]  /*0a70*/  ISETP.GE.U32.OR P1, PT, R12, UR7, !P0 ;  /* 0x000000070c007c0c */ /* 0x000fe2000c726470 */
[----:B------:R-:W2:Y:S04]  /*0a80*/  @!P3 LDG.E.U8 R17, desc[UR4][R10.64+-0x1] ;  /* 0xffffff040a11b981 */ /* 0x000ea8000c1e1100 */
[----:B------:R-:W3:Y:S01]  /*0a90*/  @!P4 LDG.E.U8 R3, desc[UR4][R8.64+0x1] ;  /* 0x000001040803c981 */ /* 0x000ee2000c1e1100 */
[----:B------:R-:W-:-:S03]  /*0aa0*/  ISETP.GE.U32.OR P2, PT, R16, UR7, !P2 ;  /* 0x0000000710007c0c */ /* 0x000fc6000d746470 */
[----:B------:R-:W5:Y:S04]  /*0ab0*/  @!P6 LDG.E.U8 R5, desc[UR4][R4.64] ;  /* 0x000000040405e981 */ /* 0x000f68000c1e1100 */
[----:B------:R-:W4:Y:S01]  /*0ac0*/  @!P1 LDG.E.U8 R7, desc[UR4][R8.64+0x2] ;  /* 0x0000020408079981 */ /* 0x000f22000c1e1100 */
[----:B------:R-:W-:-:S05]  /*0ad0*/  ISETP.GE.U32.OR P0, PT, R16, UR7, !P0 ;  /* 0x0000000710007c0c */ /* 0x000fca000c706470 */
[----:B------:R-:W5:Y:S08]  /*0ae0*/  @!P2 LDG.E.U8 R19, desc[UR4][R10.64+0x1] ;  /* 0x000001040a13a981 */ /* 0x000f70000c1e1100 */
[----:B------:R-:W5:Y:S01]  /*0af0*/  @!P0 LDG.E.U8 R21, desc[UR4][R10.64+0x2] ;  /* 0x000002040a158981 */ /* 0x000f62000c1e1100 */
[----:B------:R-:W-:-:S04]  /*0b00*/  @!P4 VIADD R18, R18, 0x1 ;  /* 0x000000011212c836 */ /* 0x000fc80000000000 */
[----:B------:R-:W-:-:S04]  /*0b10*/  @!P1 VIADD R18, R18, 0x1 ;  /* 0x0000000112129836 */ /* 0x000fc80000000000 */
[----:B------:R-:W-:-:S04]  /*0b20*/  @!P5 VIADD R18, R18, 0x1 ;  /* 0x000000011212d836 */ /* 0x000fc80000000000 */
[----:B------:R-:W-:-:S04]  /*0b30*/  @!P3 VIADD R18, R18, 0x1 ;  /* 0x000000011212b836 */ /* 0x000fc80000000000 */
[----:B------:R-:W-:-:S04]  /*0b40*/  @!P6 VIADD R18, R18, 0x1 ;  /* 0x000000011212e836 */ /* 0x000fc80000000000 */
[----:B------:R-:W-:-:S04]  /*0b50*/  @!P2 VIADD R18, R18, 0x1 ;  /* 0x000000011212a836 */ /* 0x000fc80000000000 */
[----:B------:R-:W-:-:S05]  /*0b60*/  @!P0 VIADD R18, R18, 0x1 ;  /* 0x0000000112128836 */ /* 0x000fca0000000000 */
[----:B------:R-:W-:Y:S01]  /*0b70*/  LOP3.LUT R18, R18, 0xffff, RZ, 0xc0, !PT ;  /* 0x0000ffff12127812 */ /* 0x000fe200078ec0ff */
[----:B---3--:R-:W-:-:S04]  /*0b80*/  @!P4 IMAD.IADD R0, R0, 0x1, R3 ;  /* 0x000000010000c824 */ /* 0x008fc800078e0203 */
[----:B----4-:R-:W-:-:S04]  /*0b90*/  @!P1 IMAD.IADD R0, R0, 0x1, R7 ;  /* 0x0000000100009824 */ /* 0x010fc800078e0207 */
[----:B------:R-:W-:-:S04]  /*0ba0*/  @!P5 IMAD.IADD R0, R0, 0x1, R13 ;  /* 0x000000010000d824 */ /* 0x000fc800078e020d */
[----:B--2---:R-:W-:-:S04]  /*0bb0*/  @!P3 IMAD.IADD R0, R0, 0x1, R17 ;  /* 0x000000010000b824 */ /* 0x004fc800078e0211 */
[----:B-----5:R-:W-:-:S04]  /*0bc0*/  @!P6 IMAD.IADD R0, R0, 0x1, R5 ;  /* 0x000000010000e824 */ /* 0x020fc800078e0205 */
[----:B------:R-:W-:-:S04]  /*0bd0*/  @!P2 IMAD.IADD R0, R0, 0x1, R19 ;  /* 0x000000010000a824 */ /* 0x000fc800078e0213 */
[----:B------:R-:W-:-:S05]  /*0be0*/  @!P0 IMAD.IADD R0, R0, 0x1, R21 ;  /* 0x0000000100008824 */ /* 0x000fca00078e0215 */
[----:B------:R-:W-:Y:S02]  /*0bf0*/  LOP3.LUT R5, R0, 0xffff, RZ, 0xc0, !PT ;  /* 0x0000ffff00057812 */ /* 0x000fe400078ec0ff */
[----:B------:R-:W-:-:S07]  /*0c00*/  MOV R6, 0xc20 ;  /* 0x00000c2000067802 */ /* 0x000fce0000000f00 */
[----:B------:R-:W-:Y:S05]  /*0c10*/  CALL.REL.NOINC `($__internal_0_$__cuda_sm20_div_u16) ;  /* 0x0000000000187944 */ /* 0x000fea0003c00000 */
[----:B------:R-:W0:Y:S01]  /*0c20*/  LDCU.64 UR6, c[0x0][0x388] ;  /* 0x00007100ff0677ac */ /* 0x000e220008000a00 */
[----:B------:R-:W-:-:S05]  /*0c30*/  IMAD.IADD R14, R14, 0x1, R15 ;  /* 0x000000010e0e7824 */ /* 0x000fca00078e020f */
[----:B0-----:R-:W-:-:S04]  /*0c40*/  IADD3 R2, P0, PT, R14, UR6, RZ ;  /* 0x000000060e027c10 */ /* 0x001fc8000ff1e0ff */
[----:B------:R-:W-:-:S05]  /*0c50*/  LEA.HI.X.SX32 R3, R14, UR7, 0x1, P0 ;  /* 0x000000070e037c11 */ /* 0x000fca00080f0eff */
[----:B------:R-:W-:Y:S01]  /*0c60*/  STG.E.U8 desc[UR4][R2.64], R5 ;  /* 0x0000000502007986 */ /* 0x000fe2000c101104 */
[----:B------:R-:W-:Y:S05]  /*0c70*/  EXIT ;  /* 0x000000000000794d */ /* 0x000fea0003800000 */
        .weak           $__internal_0_$__cuda_sm20_div_u16
        .type           $__internal_0_$__cuda_sm20_div_u16,@function
        .size           $__internal_0_$__cuda_sm20_div_u16,(.L_x_8 - $__internal_0_$__cuda_sm20_div_u16)
$__internal_0_$__cuda_sm20_div_u16:
[----:B------:R-:W0:Y:S01]  /*0c80*/  I2F.U16 R0, R18 ;  /* 0x0000001200007306 */ /* 0x000e220000101000 */
[----:B------:R-:W-:Y:S01]  /*0c90*/  IMAD.MOV.U32 R2, RZ, RZ, 0x4b800000 ;  /* 0x4b800000ff027424 */ /* 0x000fe200078e00ff */
[C---:B0-----:R-:W-:Y:S02]  /*0ca0*/  FSETP.GEU.AND P1, PT, |R0|.reuse, 1.175494350822287508e-38, PT ;  /* 0x008000000000780b */ /* 0x041fe40003f2e200 */
[----:B------:R-:W-:Y:S02]  /*0cb0*/  FSETP.GT.AND P0, PT, |R0|, 8.50705917302346158658e+37, PT ;  /* 0x7e8000000000780b */ /* 0x000fe40003f04200 */
[----:B------:R-:W-:-:S04]  /*0cc0*/  FSEL R2, R2, 1, !P1 ;  /* 0x3f80000002027808 */ /* 0x000fc80004800000 */
[----:B------:R-:W-:Y:S01]  /*0cd0*/  FSEL R3, R2, 0.25, !P0 ;  /* 0x3e80000002037808 */ /* 0x000fe20004000000 */
[----:B------:R-:W-:Y:S01]  /*0ce0*/  IMAD.MOV.U32 R2, RZ, RZ, R6 ;  /* 0x000000ffff027224 */ /* 0x000fe200078e0006 */
[----:B------:R-:W-:-:S03]  /*0cf0*/  ISETP.NE.U32.AND P0, PT, R18, RZ, PT ;  /* 0x000000ff1200720c */ /* 0x000fc60003f05070 */
[----:B------:R-:W-:Y:S01]  /*0d00*/  FMUL R4, R0, R3 ;  /* 0x0000000300047220 */ /* 0x000fe20000400000 */
[----:B------:R-:W-:-:S04]  /*0d10*/  LOP3.LUT R0, R5, 0xffff, RZ, 0xc0, !PT ;  /* 0x0000ffff05007812 */ /* 0x000fc800078ec0ff */
[----:B------:R-:W-:Y:S01]  /*0d20*/  I2FP.F32.U32.RZ R0, R0 ;  /* 0x0000000000007245 */ /* 0x000fe2000020d000 */
[----:B------:R-:W0:Y:S02]  /*0d30*/  MUFU.RCP R4, R4 ;  /* 0x0000000400047308 */ /* 0x000e240000001000 */
[----:B0-----:R-:W-:-:S04]  /*0d40*/  FMUL R3, R3, R4 ;  /* 0x0000000403037220 */ /* 0x001fc80000400000 */
[----:B------:R-:W-:-:S04]  /*0d50*/  VIADD R3, R3, 0x2 ;  /* 0x0000000203037836 */ /* 0x000fc80000000000 */
[----:B------:R-:W-:Y:S01]  /*0d60*/  FMUL.RZ R0, R0, R3 ;  /* 0x0000000300007220 */ /* 0x000fe2000040c000 */
[----:B------:R-:W-:-:S05]  /*0d70*/  IMAD.MOV.U32 R3, RZ, RZ, 0x0 ;  /* 0x00000000ff037424 */ /* 0x000fca00078e00ff */
[----:B------:R-:W0:Y:S02]  /*0d80*/  F2I.U32.TRUNC.NTZ R0, R0 ;  /* 0x0000000000007305 */ /* 0x000e24000020f000 */
[----:B0-----:R-:W-:Y:S01]  /*0d90*/  LOP3.LUT R5, R0, 0xffff, RZ, 0xc0, !PT ;  /* 0x0000ffff00057812 */ /* 0x001fe200078ec0ff */
[----:B------:R-:W-:Y:S01]  /*0da0*/  @!P0 IMAD.MOV.U32 R5, RZ, RZ, -0x1 ;  /* 0xffffffffff058424 */ /* 0x000fe200078e00ff */
[----:B------:R-:W-:Y:S06]  /*0db0*/  RET.REL.NODEC R2 `(_Z10blurKernelPhS_ii) ;  /* 0xfffffff002907950 */ /* 0x000fec0003c3ffff */
.L_x_6:
        /* <DEDUP_REMOVED lines=12> */
.L_x_8:


//--------------------- .text._Z20color2GrayConvertionPhS_ii --------------------------
	.section	.text._Z20color2GrayConvertionPhS_ii,"ax",@progbits
	.align	128
        .global         _Z20color2GrayConvertionPhS_ii
        .type           _Z20color2GrayConvertionPhS_ii,@function
        .size           _Z20color2GrayConvertionPhS_ii,(.L_x_11 - _Z20color2GrayConvertionPhS_ii)
        .other          _Z20color2GrayConvertionPhS_ii,@"STO_CUDA_ENTRY STV_DEFAULT"
_Z20color2GrayConvertionPhS_ii:
.text._Z20color2GrayConvertionPhS_ii:
        /* <DEDUP_REMOVED lines=13> */
[----:B------:R-:W0:Y:S01]  /*00d0*/  LDCU.128 UR8, c[0x0][0x380] ;  /* 0x00007000ff0877ac */ /* 0x000e220008000c00 */
[----:B------:R-:W-:Y:S01]  /*00e0*/  IMAD R0, R3, UR6, R0 ;  /* 0x0000000603007c24 */ /* 0x000fe2000f8e0200 */
[----:B------:R-:W1:Y:S03]  /*00f0*/  LDCU.64 UR4, c[0x0][0x358] ;  /* 0x00006b00ff0477ac */ /* 0x000e660008000a00 */
[----:B------:R-:W-:-:S05]  /*0100*/  IMAD R3, R0, 0x3, RZ ;  /* 0x0000000300037824 */ /* 0x000fca00078e02ff */
[----:B0-----:R-:W-:-:S04]  /*0110*/  IADD3 R2, P0, PT, R3, UR10, RZ ;  /* 0x0000000a03027c10 */ /* 0x001fc8000ff1e0ff */
[----:B------:R-:W-:-:S05]  /*0120*/  LEA.HI.X.SX32 R3, R3, UR11, 0x1, P0 ;  /* 0x0000000b03037c11 */ /* 0x000fca00080f0eff */
[----:B-1----:R-:W2:Y:S04]  /*0130*/  LDG.E.U8 R5, desc[UR4][R2.64+0x1] ;  /* 0x0000010402057981 */ /* 0x002ea8000c1e1100 */
[----:B------:R-:W3:Y:S04]  /*0140*/  LDG.E.U8 R4, desc[UR4][R2.64] ;  /* 0x0000000402047981 */ /* 0x000ee8000c1e1100 */
[----:B------:R-:W4:Y:S01]  /*0150*/  LDG.E.U8 R6, desc[UR4][R2.64+0x2] ;  /* 0x0000020402067981 */ /* 0x000f22000c1e1100 */
[----:B--2---:R-:W-:Y:S02]  /*0160*/  I2FP.F32.U32 R5, R5 ;  /* 0x0000000500057245 */ /* 0x004fe40000201000 */
[----:B---3--:R-:W-:-:S03]  /*0170*/  I2FP.F32.U32 R4, R4 ;  /* 0x0000000400047245 */ /* 0x008fc60000201000 */
[----:B------:R-:W-:Y:S01]  /*0180*/  FMUL R5, R5, 0.70999997854232788086 ;  /* 0x3f35c28f05057820 */ /* 0x000fe20000400000 */
[----:B----4-:R-:W-:-:S03]  /*0190*/  I2FP.F32.U32 R7, R6 ;  /* 0x0000000600077245 */ /* 0x010fc60000201000 */
[----:B------:R-:W-:-:S04]  /*01a0*/  FFMA R4, R4, 0.20999999344348907471, R5 ;  /* 0x3e570a3d04047823 */ /* 0x000fc80000000005 */
[----:B------:R-:W-:Y:S01]  /*01b0*/  FFMA R7, R7, 0.070000000298023223877, R4 ;  /* 0x3d8f5c2907077823 */ /* 0x000fe20000000004 */
[----:B------:R-:W-:-:S04]  /*01c0*/  IADD3 R4, P0, PT, R0, UR8, RZ ;  /* 0x0000000800047c10 */ /* 0x000fc8000ff1e0ff */
[----:B------:R-:W-:Y:S01]  /*01d0*/  LEA.HI.X.SX32 R5, R0, UR9, 0x1, P0 ;  /* 0x0000000900057c11 */ /* 0x000fe200080f0eff */
[----:B------:R-:W0:Y:S04]  /*01e0*/  F2I.U32.TRUNC.NTZ R7, R7 ;  /* 0x0000000700077305 */ /* 0x000e28000020f000 */
[----:B0-----:R-:W-:Y:S01]  /*01f0*/  STG.E.U8 desc[UR4][R4.64], R7 ;  /* 0x0000000704007986 */ /* 0x001fe2000c101104 */
[----:B------:R-:W-:Y:S05]  /*0200*/  EXIT ;  /* 0x000000000000794d */ /* 0x000fea0003800000 */
.L_x_7:
        /* <DEDUP_REMOVED lines=15> */
.L_x_11:


//--------------------- .nv.shared.reserved.0     --------------------------
	.section	.nv.shared.reserved.0,"aw",@nobits
	.weak		__nv_reservedSMEM_offset_0_alias
	.size		__nv_reservedSMEM_offset_0_alias, 0, 64
	.other		__nv_reservedSMEM_offset_0_alias,@"STO_CUDA_RESERVED_SHARED STV_DEFAULT"
__nv_reservedSMEM_offset_0_alias:
	.zero		0
	.zero		64


//--------------------- .nv.constant0._Z15matrixMulKernelPfS_S_i --------------------------
	.section	.nv.constant0._Z15matrixMulKernelPfS_S_i,"a",@progbits
	.sectionflags	@""
	.align	4
.nv.constant0._Z15matrixMulKernelPfS_S_i:
	.zero		924


//--------------------- .nv.constant0._Z10blurKernelPhS_ii --------------------------
	.section	.nv.constant0._Z10blurKernelPhS_ii,"a",@progbits
	.sectionflags	@""
	.align	4
.nv.constant0._Z10blurKernelPhS_ii:
	.zero		920


//--------------------- .nv.constant0._Z20color2GrayConvertionPhS_ii --------------------------
	.section	.nv.constant0._Z20color2GrayConvertionPhS_ii,"a",@progbits
	.sectionflags	@""
	.align	4
.nv.constant0._Z20color2GrayConvertionPhS_ii:
	.zero		920


//--------------------- SYMBOLS --------------------------

	.type		.nv.reservedSmem.offset0,@object
	.size		.nv.reservedSmem.offset0,0x4
